// auto-generated by cutlass_sweep.gemm — config: {"arch": "sm_100", "cluster_m": 2, "cluster_n": 1, "dtype": "e4m3", "dtype_b": "e4m3", "layout": "nt", "stages": 0, "tile_k": 64, "tile_m": 64, "tile_n": 80}
#include "cutlass/cutlass.h"
#include "cutlass/gemm/collective/collective_builder.hpp"
#include "cutlass/gemm/device/gemm_universal_adapter.h"
#include "cutlass/gemm/kernel/gemm_universal.hpp"
#include "cutlass/epilogue/collective/collective_builder.hpp"

using ElemA = cutlass::float_e4m3_t;
using ElemB = cutlass::float_e4m3_t;
using ElemCD = cutlass::float_e4m3_t;
using Acc  = float;
using TileShape    = cute::Shape<cute::_64, cute::_80, cute::_64>;
using ClusterShape = cute::Shape<cute::_2, cute::_1, cute::_1>;

using CollectiveEpilogue = typename cutlass::epilogue::collective::CollectiveBuilder<
    cutlass::arch::Sm100, cutlass::arch::OpClassTensorOp,
    TileShape, ClusterShape,
    cutlass::epilogue::collective::EpilogueTileAuto,
    Acc, Acc,
    ElemCD, cutlass::layout::RowMajor, 128 / cutlass::sizeof_bits<ElemCD>::value,
    ElemCD, cutlass::layout::RowMajor, 128 / cutlass::sizeof_bits<ElemCD>::value,
    cutlass::epilogue::collective::EpilogueScheduleAuto
  >::CollectiveOp;

using CollectiveMainloop = typename cutlass::gemm::collective::CollectiveBuilder<
    cutlass::arch::Sm100, cutlass::arch::OpClassTensorOp,
    ElemA, cutlass::layout::RowMajor, 128 / cutlass::sizeof_bits<ElemA>::value,
    ElemB, cutlass::layout::ColumnMajor, 128 / cutlass::sizeof_bits<ElemB>::value,
    Acc,
    TileShape, ClusterShape,
    cutlass::gemm::collective::StageCountAutoCarveout<static_cast<int>(sizeof(typename CollectiveEpilogue::SharedStorage))>,
    cutlass::gemm::collective::KernelScheduleAuto
  >::CollectiveOp;

using GemmKernel = cutlass::gemm::kernel::GemmUniversal<
    cute::Shape<int,int,int,int>,
    CollectiveMainloop,
    CollectiveEpilogue
>;
using Gemm = cutlass::gemm::device::GemmUniversalAdapter<GemmKernel>;

// Force the device kernel symbol into the cubin without needing a host main.
auto* _anchor = &cutlass::device_kernel<GemmKernel>;


// ===== COMPILED SASS (sm_100a) =====

	.target	sm_100a

	.elftype	@"ET_EXEC"


//--------------------- .note.nv.tkinfo           --------------------------
	.section	.note.nv.tkinfo,"",@"SHT_NOTE"
	.sectionflags	@"SHF_NOTE_NV_TKINFO"
	.tkinfo
        /*0018*/ 	.word	0x00000002
        /*0030*/ 	.string	""
        /*0030*/ 	.string	"ptxas"
        /*0030*/ 	.string	"Cuda compilation tools, release 13.0, V13.0.88"
        /*0030*/ 	.string	"Build cuda_13.0.r13.0/compiler.36424714_0"
        /*0030*/ 	.string	"-arch sm_100a -m 64 "



//--------------------- .note.nv.cuinfo           --------------------------
	.section	.note.nv.cuinfo,"",@"SHT_NOTE"
	.sectionflags	@"SHF_NOTE_NV_CUINFO"
        /*0018*/ 	.short	0x0002
        /*001a*/ 	.short	0x0064
        /*001c*/ 	.short	0x0082
	.zero		2


//--------------------- .nv.info                  --------------------------
	.section	.nv.info,"",@"SHT_CUDA_INFO"
	.align	4


	//----- nvinfo : EIATTR_REGCOUNT
	.align		4
        /*0000*/ 	.byte	0x04, 0x2f
        /*0002*/ 	.short	(.L_16 - .L_15)
	.align		4
.L_15:
        /*0004*/ 	.word	index@(_ZN7cutlass13device_kernelINS_4gemm6kernel13GemmUniversalIN4cute5tupleIJiiiiEEENS1_10collective13CollectiveMmaINS1_35MainloopSm100TmaUmmaWarpSpecializedILi24ELi2ELi4ENS5_IJNS4_1CILi2EEENSA_ILi1EEESC_EEEEENS5_IJNSA_ILi64EEENSA_ILi80EEESF_EEENS_12float_e4m3_tENS5_IJlSC_lEEESI_SJ_NS4_8TiledMMAINS4_8MMA_AtomIJNS4_10MMA_TraitsINS4_19SM100_MMA_F8F6F4_SSEJSI_SI_fSF_SG_NS4_17integral_constantINS4_4UMMA5MajorELSQ_0EEESR_NSO_INSP_7ScaleInELSS_0EEEST_EEEEEENS4_6LayoutINS5_IJSC_SC_SC_EEENS5_IJNSA_ILi0EEESY_SY_EEEEENS5_IJNS4_10UnderscoreES11_S11_EEEEENS4_13SM90_TMA_LOADENS4_14ComposedLayoutINS4_7SwizzleILi2ELi4ELi3EEENS4_18smem_ptr_flag_bitsILi8EEENSW_INS5_IJNSA_ILi8EEESF_EEENS5_IJSF_SC_EEEEEEEvNS4_8identityENS4_23SM90_TMA_LOAD_MULTICASTES1E_vS1F_EENS_8epilogue10collective18CollectiveEpilogueINS1I_23Sm100TmaWarpSpecializedILi1ELi1ELi40ELb0ELb0EEEJSH_NS5_IJNSW_ISF_SC_EENSW_ISG_SC_EEEEESI_SJ_SI_SJ_NS1I_6fusion15FusionCallbacksIS1M_NS1Q_17LinearCombinationISI_fSI_fLNS_15FloatRoundStyleE2EEESH_S1P_JEEENS4_5SM1004TMEM4LOAD25SM100_TMEM_LOAD_16dp32b8xES14_NS15_INS16_ILi0ELi4ELi3EEES19_NSW_INS5_IJS1A_NSA_ILi16EEEEEENS5_IJS21_SC_EEEEEEENS4_39AutoVectorizingCopyWithAssumedAlignmentILi128EEENS4_14SM90_TMA_STOREES25_S27_S27_EEEvvEEEEvNT_6ParamsE)
        /*0008*/ 	.word	0x00000060


	//----- nvinfo : EIATTR_FRAME_SIZE
	.align		4
.L_16:
        /*000c*/ 	.byte	0x04, 0x11
        /*000e*/ 	.short	(.L_18 - .L_17)
	.align		4
.L_17:
        /*0010*/ 	.word	index@($__internal_2_$__cuda_sm10x_tcgen05_guardrail_trap_unallocated_columns_being_dealloced)
        /*0014*/ 	.word	0x00000000


	//----- nvinfo : EIATTR_FRAME_SIZE
	.align		4
.L_18:
        /*0018*/ 	.byte	0x04, 0x11
        /*001a*/ 	.short	(.L_20 - .L_19)
	.align		4
.L_19:
        /*001c*/ 	.word	index@($__internal_1_$__cuda_sm10x_tcgen05_guardrail_trap_phase_invalid_during_alloc)
        /*0020*/ 	.word	0x00000000


	//----- nvinfo : EIATTR_FRAME_SIZE
	.align		4
.L_20:
        /*0024*/ 	.byte	0x04, 0x11
        /*0026*/ 	.short	(.L_22 - .L_21)
	.align		4
.L_21:
        /*0028*/ 	.word	index@($__internal_0_$__cuda_sm10x_tcgen05_guardrail_trap_col_being_dealloced_not_returned_by_alloc)
        /*002c*/ 	.word	0x00000000


	//----- nvinfo : EIATTR_FRAME_SIZE
	.align		4
.L_22:
        /*0030*/ 	.byte	0x04, 0x11
        /*0032*/ 	.short	(.L_24 - .L_23)
	.align		4
.L_23:
        /*0034*/ 	.word	index@(_ZN7cutlass13device_kernelINS_4gemm6kernel13GemmUniversalIN4cute5tupleIJiiiiEEENS1_10collective13CollectiveMmaINS1_35MainloopSm100TmaUmmaWarpSpecializedILi24ELi2ELi4ENS5_IJNS4_1CILi2EEENSA_ILi1EEESC_EEEEENS5_IJNSA_ILi64EEENSA_ILi80EEESF_EEENS_12float_e4m3_tENS5_IJlSC_lEEESI_SJ_NS4_8TiledMMAINS4_8MMA_AtomIJNS4_10MMA_TraitsINS4_19SM100_MMA_F8F6F4_SSEJSI_SI_fSF_SG_NS4_17integral_constantINS4_4UMMA5MajorELSQ_0EEESR_NSO_INSP_7ScaleInELSS_0EEEST_EEEEEENS4_6LayoutINS5_IJSC_SC_SC_EEENS5_IJNSA_ILi0EEESY_SY_EEEEENS5_IJNS4_10UnderscoreES11_S11_EEEEENS4_13SM90_TMA_LOADENS4_14ComposedLayoutINS4_7SwizzleILi2ELi4ELi3EEENS4_18smem_ptr_flag_bitsILi8EEENSW_INS5_IJNSA_ILi8EEESF_EEENS5_IJSF_SC_EEEEEEEvNS4_8identityENS4_23SM90_TMA_LOAD_MULTICASTES1E_vS1F_EENS_8epilogue10collective18CollectiveEpilogueINS1I_23Sm100TmaWarpSpecializedILi1ELi1ELi40ELb0ELb0EEEJSH_NS5_IJNSW_ISF_SC_EENSW_ISG_SC_EEEEESI_SJ_SI_SJ_NS1I_6fusion15FusionCallbacksIS1M_NS1Q_17LinearCombinationISI_fSI_fLNS_15FloatRoundStyleE2EEESH_S1P_JEEENS4_5SM1004TMEM4LOAD25SM100_TMEM_LOAD_16dp32b8xES14_NS15_INS16_ILi0ELi4ELi3EEES19_NSW_INS5_IJS1A_NSA_ILi16EEEEEENS5_IJS21_SC_EEEEEEENS4_39AutoVectorizingCopyWithAssumedAlignmentILi128EEENS4_14SM90_TMA_STOREES25_S27_S27_EEEvvEEEEvNT_6ParamsE)
        /*0038*/ 	.word	0x00000000


	//----- nvinfo : EIATTR_MIN_STACK_SIZE
	.align		4
.L_24:
        /*003c*/ 	.byte	0x04, 0x12
        /*003e*/ 	.short	(.L_26 - .L_25)
	.align		4
.L_25:
        /*0040*/ 	.word	index@(_ZN7cutlass13device_kernelINS_4gemm6kernel13GemmUniversalIN4cute5tupleIJiiiiEEENS1_10collective13CollectiveMmaINS1_35MainloopSm100TmaUmmaWarpSpecializedILi24ELi2ELi4ENS5_IJNS4_1CILi2EEENSA_ILi1EEESC_EEEEENS5_IJNSA_ILi64EEENSA_ILi80EEESF_EEENS_12float_e4m3_tENS5_IJlSC_lEEESI_SJ_NS4_8TiledMMAINS4_8MMA_AtomIJNS4_10MMA_TraitsINS4_19SM100_MMA_F8F6F4_SSEJSI_SI_fSF_SG_NS4_17integral_constantINS4_4UMMA5MajorELSQ_0EEESR_NSO_INSP_7ScaleInELSS_0EEEST_EEEEEENS4_6LayoutINS5_IJSC_SC_SC_EEENS5_IJNSA_ILi0EEESY_SY_EEEEENS5_IJNS4_10UnderscoreES11_S11_EEEEENS4_13SM90_TMA_LOADENS4_14ComposedLayoutINS4_7SwizzleILi2ELi4ELi3EEENS4_18smem_ptr_flag_bitsILi8EEENSW_INS5_IJNSA_ILi8EEESF_EEENS5_IJSF_SC_EEEEEEEvNS4_8identityENS4_23SM90_TMA_LOAD_MULTICASTES1E_vS1F_EENS_8epilogue10collective18CollectiveEpilogueINS1I_23Sm100TmaWarpSpecializedILi1ELi1ELi40ELb0ELb0EEEJSH_NS5_IJNSW_ISF_SC_EENSW_ISG_SC_EEEEESI_SJ_SI_SJ_NS1I_6fusion15FusionCallbacksIS1M_NS1Q_17LinearCombinationISI_fSI_fLNS_15FloatRoundStyleE2EEESH_S1P_JEEENS4_5SM1004TMEM4LOAD25SM100_TMEM_LOAD_16dp32b8xES14_NS15_INS16_ILi0ELi4ELi3EEES19_NSW_INS5_IJS1A_NSA_ILi16EEEEEENS5_IJS21_SC_EEEEEEENS4_39AutoVectorizingCopyWithAssumedAlignmentILi128EEENS4_14SM90_TMA_STOREES25_S27_S27_EEEvvEEEEvNT_6ParamsE)
        /*0044*/ 	.word	0x00000000
.L_26:


//--------------------- .nv.compat                --------------------------
	.section	.nv.compat,"",@"SHT_CUDA_COMPAT_INFO"
	.align	4
        /*0000*/ 	.byte	0x02, 0x09, 0x01, 0x00, 0x02, 0x02, 0x02, 0x00, 0x02, 0x05, 0x05, 0x00, 0x03, 0x07, 0x01, 0x01
        /*0010*/ 	.byte	0x02, 0x03, 0x01, 0x00, 0x02, 0x06, 0x01, 0x00, 0x04, 0x0b, 0x08, 0x00, 0x09, 0x00, 0x00, 0x00
        /*0020*/ 	.byte	0x00, 0x00, 0x00, 0x00


//--------------------- .nv.info._ZN7cutlass13device_kernelINS_4gemm6kernel13GemmUniversalIN4cute5tupleIJiiiiEEENS1_10collective13CollectiveMmaINS1_35MainloopSm100TmaUmmaWarpSpecializedILi24ELi2ELi4ENS5_IJNS4_1CILi2EEENSA_ILi1EEESC_EEEEENS5_IJNSA_ILi64EEENSA_ILi80EEESF_EEENS_12float_e4m3_tENS5_IJlSC_lEEESI_SJ_NS4_8TiledMMAINS4_8MMA_AtomIJNS4_10MMA_TraitsINS4_19SM100_MMA_F8F6F4_SSEJSI_SI_fSF_SG_NS4_17integral_constantINS4_4UMMA5MajorELSQ_0EEESR_NSO_INSP_7ScaleInELSS_0EEEST_EEEEEENS4_6LayoutINS5_IJSC_SC_SC_EEENS5_IJNSA_ILi0EEESY_SY_EEEEENS5_IJNS4_10UnderscoreES11_S11_EEEEENS4_13SM90_TMA_LOADENS4_14ComposedLayoutINS4_7SwizzleILi2ELi4ELi3EEENS4_18smem_ptr_flag_bitsILi8EEENSW_INS5_IJNSA_ILi8EEESF_EEENS5_IJSF_SC_EEEEEEEvNS4_8identityENS4_23SM90_TMA_LOAD_MULTICASTES1E_vS1F_EENS_8epilogue10collective18CollectiveEpilogueINS1I_23Sm100TmaWarpSpecializedILi1ELi1ELi40ELb0ELb0EEEJSH_NS5_IJNSW_ISF_SC_EENSW_ISG_SC_EEEEESI_SJ_SI_SJ_NS1I_6fusion15FusionCallbacksIS1M_NS1Q_17LinearCombinationISI_fSI_fLNS_15FloatRoundStyleE2EEESH_S1P_JEEENS4_5SM1004TMEM4LOAD25SM100_TMEM_LOAD_16dp32b8xES14_NS15_INS16_ILi0ELi4ELi3EEES19_NSW_INS5_IJS1A_NSA_ILi16EEEEEENS5_IJS21_SC_EEEEEEENS4_39AutoVectorizingCopyWithAssumedAlignmentILi128EEENS4_14SM90_TMA_STOREES25_S27_S27_EEEvvEEEEvNT_6ParamsE --------------------------
	.section	.nv.info._ZN7cutlass13device_kernelINS_4gemm6kernel13GemmUniversalIN4cute5tupleIJiiiiEEENS1_10collective13CollectiveMmaINS1_35MainloopSm100TmaUmmaWarpSpecializedILi24ELi2ELi4ENS5_IJNS4_1CILi2EEENSA_ILi1EEESC_EEEEENS5_IJNSA_ILi64EEENSA_ILi80EEESF_EEENS_12float_e4m3_tENS5_IJlSC_lEEESI_SJ_NS4_8TiledMMAINS4_8MMA_AtomIJNS4_10MMA_TraitsINS4_19SM100_MMA_F8F6F4_SSEJSI_SI_fSF_SG_NS4_17integral_constantINS4_4UMMA5MajorELSQ_0EEESR_NSO_INSP_7ScaleInELSS_0EEEST_EEEEEENS4_6LayoutINS5_IJSC_SC_SC_EEENS5_IJNSA_ILi0EEESY_SY_EEEEENS5_IJNS4_10UnderscoreES11_S11_EEEEENS4_13SM90_TMA_LOADENS4_14ComposedLayoutINS4_7SwizzleILi2ELi4ELi3EEENS4_18smem_ptr_flag_bitsILi8EEENSW_INS5_IJNSA_ILi8EEESF_EEENS5_IJSF_SC_EEEEEEEvNS4_8identityENS4_23SM90_TMA_LOAD_MULTICASTES1E_vS1F_EENS_8epilogue10collective18CollectiveEpilogueINS1I_23Sm100TmaWarpSpecializedILi1ELi1ELi40ELb0ELb0EEEJSH_NS5_IJNSW_ISF_SC_EENSW_ISG_SC_EEEEESI_SJ_SI_SJ_NS1I_6fusion15FusionCallbacksIS1M_NS1Q_17LinearCombinationISI_fSI_fLNS_15FloatRoundStyleE2EEESH_S1P_JEEENS4_5SM1004TMEM4LOAD25SM100_TMEM_LOAD_16dp32b8xES14_NS15_INS16_ILi0ELi4ELi3EEES19_NSW_INS5_IJS1A_NSA_ILi16EEEEEENS5_IJS21_SC_EEEEEEENS4_39AutoVectorizingCopyWithAssumedAlignmentILi128EEENS4_14SM90_TMA_STOREES25_S27_S27_EEEvvEEEEvNT_6ParamsE,"",@"SHT_CUDA_INFO"
	.sectionflags	@""
	.align	4


	//----- nvinfo : EIATTR_CUDA_API_VERSION
	.align		4
        /*0000*/ 	.byte	0x04, 0x37
        /*0002*/ 	.short	(.L_28 - .L_27)
.L_27:
        /*0004*/ 	.word	0x00000082


	//----- nvinfo : EIATTR_KPARAM_INFO
	.align		4
.L_28:
        /*0008*/ 	.byte	0x04, 0x17
        /*000a*/ 	.short	(.L_30 - .L_29)
.L_29:
        /*000c*/ 	.word	0x00000000
        /*0010*/ 	.short	0x0000
        /*0012*/ 	.short	0x0000
        /*0014*/ 	.byte	0x00, 0xf0, 0x01, 0x20


	//----- nvinfo : EIATTR_AT_ENTRY_FRAGMENTS
	.align		4
.L_30:
        /*0018*/ 	.byte	0x04, 0x4f
        /*001a*/ 	.short	(.L_32 - .L_31)


	//   ....[0]....
.L_31:
        /*001c*/ 	.word	0x00000006


	//----- nvinfo : EIATTR_RESERVED_SMEM_USED
	.align		4
.L_32:
        /*0020*/ 	.byte	0x01, 0x41
	.zero		2


	//----- nvinfo : EIATTR_SPARSE_MMA_MASK
	.align		4
        /*0024*/ 	.byte	0x03, 0x50
        /*0026*/ 	.short	0x0000


	//----- nvinfo : EIATTR_TCGEN05_1CTA_USED
	.align		4
        /*0028*/ 	.byte	0x01, 0x51
	.zero		2


	//----- nvinfo : EIATTR_MAXREG_COUNT
	.align		4
        /*002c*/ 	.byte	0x03, 0x1b
        /*002e*/ 	.short	0x00ff


	//----- nvinfo : EIATTR_NUM_BARRIERS
	.align		4
        /*0030*/ 	.byte	0x02, 0x4c
        /*0032*/ 	.byte	0x07
	.zero		1


	//----- nvinfo : EIATTR_EXTERNS
	.align		4
        /*0034*/ 	.byte	0x04, 0x0f
        /*0036*/ 	.short	(.L_34 - .L_33)


	//   ....[0]....
	.align		4
.L_33:
        /*0038*/ 	.word	index@(__assertfail)


	//----- nvinfo : EIATTR_MERCURY_ISA_VERSION
	.align		4
.L_34:
        /*003c*/ 	.byte	0x03, 0x5f
        /*003e*/ 	.short	0x0101


	//----- nvinfo : EIATTR_INT_WARP_WIDE_INSTR_OFFSETS
	.align		4
        /*0040*/ 	.byte	0x04, 0x31
        /*0042*/ 	.short	(.L_36 - .L_35)


	//   ....[0]....
.L_35:
        /*0044*/ 	.word	0x00004950


	//   ....[1]....
        /*0048*/ 	.word	0x00004980


	//   ....[2]....
        /*004c*/ 	.word	0x000049a0


	//   ....[3]....
        /*0050*/ 	.word	0x000055a0


	//   ....[4]....
        /*0054*/ 	.word	0x000055b0


	//   ....[5]....
        /*0058*/ 	.word	0x000057a0


	//   ....[6]....
        /*005c*/ 	.word	0x000057c0


	//   ....[7]....
        /*0060*/ 	.word	0x00005820


	//   ....[8]....
        /*0064*/ 	.word	0x00005840


	//----- nvinfo : EIATTR_COOP_GROUP_MASK_REGIDS
	.align		4
.L_36:
        /*0068*/ 	.byte	0x04, 0x29
        /*006a*/ 	.short	(.L_38 - .L_37)


	//   ....[0]....
.L_37:
        /*006c*/ 	.word	0xffffffff


	//   ....[1]....
        /*0070*/ 	.word	0xffffffff


	//   ....[2]....
        /*0074*/ 	.word	0xffffffff


	//   ....[3]....
        /*0078*/ 	.word	0xffffffff


	//   ....[4]....
        /*007c*/ 	.word	0xffffffff


	//   ....[5]....
        /*0080*/ 	.word	0xffffffff


	//   ....[6]....
        /*0084*/ 	.word	0xffffffff


	//   ....[7]....
        /*0088*/ 	.word	0xffffffff


	//   ....[8]....
        /*008c*/ 	.word	0xffffffff


	//   ....[9]....
        /*0090*/ 	.word	0xffffffff


	//   ....[10]....
        /*0094*/ 	.word	0xffffffff


	//   ....[11]....
        /*0098*/ 	.word	0xffffffff


	//   ....[12]....
        /*009c*/ 	.word	0xffffffff


	//   ....[13]....
        /*00a0*/ 	.word	0xffffffff


	//----- nvinfo : EIATTR_COOP_GROUP_INSTR_OFFSETS
	.align		4
.L_38:
        /*00a4*/ 	.byte	0x04, 0x28
        /*00a6*/ 	.short	(.L_40 - .L_39)


	//   ....[0]....
.L_39:
        /*00a8*/ 	.word	0x00000080


	//   ....[1]....
        /*00ac*/ 	.word	0x000004d0


	//   ....[2]....
        /*00b0*/ 	.word	0x00000910


	//   ....[3]....
        /*00b4*/ 	.word	0x00000a50


	//   ....[4]....
        /*00b8*/ 	.word	0x00000b50


	//   ....[5]....
        /*00bc*/ 	.word	0x00000cc0


	//   ....[6]....
        /*00c0*/ 	.word	0x00000e60


	//   ....[7]....
        /*00c4*/ 	.word	0x00001020


	//   ....[8]....
        /*00c8*/ 	.word	0x00002210


	//   ....[9]....
        /*00cc*/ 	.word	0x00003c30


	//   ....[10]....
        /*00d0*/ 	.word	0x00003e40


	//   ....[11]....
        /*00d4*/ 	.word	0x00003e70


	//   ....[12]....
        /*00d8*/ 	.word	0x00004830


	//   ....[13]....
        /*00dc*/ 	.word	0x00004a60


	//----- nvinfo : EIATTR_VRC_CTA_INIT_COUNT
	.align		4
.L_40:
        /*00e0*/ 	.byte	0x02, 0x4a
        /*00e2*/ 	.byte	0x80
	.zero		1


	//----- nvinfo : EIATTR_SYSCALL_OFFSETS
	.align		4
        /*00e4*/ 	.byte	0x04, 0x46
        /*00e6*/ 	.short	(.L_42 - .L_41)


	//   ....[0]....
.L_41:
        /*00e8*/ 	.word	0x000069b0


	//   ....[1]....
        /*00ec*/ 	.word	0x00006b30


	//   ....[2]....
        /*00f0*/ 	.word	0x00006cb0


	//   ....[3]....
        /*00f4*/ 	.word	0x00006e30


	//   ....[4]....
        /*00f8*/ 	.word	0x00006fb0


	//----- nvinfo : EIATTR_MBARRIER_INSTR_OFFSETS
	.align		4
.L_42:
        /*00fc*/ 	.byte	0x04, 0x39
        /*00fe*/ 	.short	(.L_44 - .L_43)


	//   ....[0]....
.L_43:
        /*0100*/ 	.word	0x000005f0
        /*0104*/ 	.word	0x000000ff
        /*0108*/ 	.word	0x00000000
        /*010c*/ 	.short	0x0100
        /*010e*/ 	.byte	0x04
	.zero		1


	//   ....[1]....
        /*0110*/ 	.word	0x00000600
        /*0114*/ 	.word	0x000000ff
        /*0118*/ 	.word	0x000000c0
        /*011c*/ 	.short	0x0100
        /*011e*/ 	.byte	0x04
	.zero		1


	//   ....[2]....
        /*0120*/ 	.word	0x00000610
        /*0124*/ 	.word	0x000000ff
        /*0128*/ 	.word	0x00000008
        /*012c*/ 	.short	0x0100
        /*012e*/ 	.byte	0x04
	.zero		1


	//   ....[3]....
        /*0130*/ 	.word	0x00000620
        /*0134*/ 	.word	0x000000ff
        /*0138*/ 	.word	0x000000c8
        /*013c*/ 	.short	0x0100
        /*013e*/ 	.byte	0x04
	.zero		1


	//   ....[4]....
        /*0140*/ 	.word	0x00000630
        /*0144*/ 	.word	0x000000ff
        /*0148*/ 	.word	0x00000010
        /*014c*/ 	.short	0x0100
        /*014e*/ 	.byte	0x04
	.zero		1


	//   ....[5]....
        /*0150*/ 	.word	0x00000640
        /*0154*/ 	.word	0x000000ff
        /*0158*/ 	.word	0x000000d0
        /*015c*/ 	.short	0x0100
        /*015e*/ 	.byte	0x04
	.zero		1


	//   ....[6]....
        /*0160*/ 	.word	0x00000650
        /*0164*/ 	.word	0x000000ff
        /*0168*/ 	.word	0x00000018
        /*016c*/ 	.short	0x0100
        /*016e*/ 	.byte	0x04
	.zero		1


	//   ....[7]....
        /*0170*/ 	.word	0x00000660
        /*0174*/ 	.word	0x000000ff
        /*0178*/ 	.word	0x000000d8
        /*017c*/ 	.short	0x0100
        /*017e*/ 	.byte	0x04
	.zero		1


	//   ....[8]....
        /*0180*/ 	.word	0x00000670
        /*0184*/ 	.word	0x000000ff
        /*0188*/ 	.word	0x00000020
        /*018c*/ 	.short	0x0100
        /*018e*/ 	.byte	0x04
	.zero		1


	//   ....[9]....
        /*0190*/ 	.word	0x00000680
        /*0194*/ 	.word	0x000000ff
        /*0198*/ 	.word	0x000000e0
        /*019c*/ 	.short	0x0100
        /*019e*/ 	.byte	0x04
	.zero		1


	//   ....[10]....
        /*01a0*/ 	.word	0x00000690
        /*01a4*/ 	.word	0x000000ff
        /*01a8*/ 	.word	0x00000028
        /*01ac*/ 	.short	0x0100
        /*01ae*/ 	.byte	0x04
	.zero		1


	//   ....[11]....
        /*01b0*/ 	.word	0x000006a0
        /*01b4*/ 	.word	0x000000ff
        /*01b8*/ 	.word	0x000000e8
        /*01bc*/ 	.short	0x0100
        /*01be*/ 	.byte	0x04
	.zero		1


	//   ....[12]....
        /*01c0*/ 	.word	0x000006b0
        /*01c4*/ 	.word	0x000000ff
        /*01c8*/ 	.word	0x00000030
        /*01cc*/ 	.short	0x0100
        /*01ce*/ 	.byte	0x04
	.zero		1


	//   ....[13]....
        /*01d0*/ 	.word	0x000006c0
        /*01d4*/ 	.word	0x000000ff
        /*01d8*/ 	.word	0x000000f0
        /*01dc*/ 	.short	0x0100
        /*01de*/ 	.byte	0x04
	.zero		1


	//   ....[14]....
        /*01e0*/ 	.word	0x000006d0
        /*01e4*/ 	.word	0x000000ff
        /*01e8*/ 	.word	0x00000038
        /*01ec*/ 	.short	0x0100
        /*01ee*/ 	.byte	0x04
	.zero		1


	//   ....[15]....
        /*01f0*/ 	.word	0x000006e0
        /*01f4*/ 	.word	0x000000ff
        /*01f8*/ 	.word	0x000000f8
        /*01fc*/ 	.short	0x0100
        /*01fe*/ 	.byte	0x04
	.zero		1


	//   ....[16]....
        /*0200*/ 	.word	0x000006f0
        /*0204*/ 	.word	0x000000ff
        /*0208*/ 	.word	0x00000040
        /*020c*/ 	.short	0x0100
        /*020e*/ 	.byte	0x04
	.zero		1


	//   ....[17]....
        /*0210*/ 	.word	0x00000700
        /*0214*/ 	.word	0x000000ff
        /*0218*/ 	.word	0x00000100
        /*021c*/ 	.short	0x0100
        /*021e*/ 	.byte	0x04
	.zero		1


	//   ....[18]....
        /*0220*/ 	.word	0x00000710
        /*0224*/ 	.word	0x000000ff
        /*0228*/ 	.word	0x00000048
        /*022c*/ 	.short	0x0100
        /*022e*/ 	.byte	0x04
	.zero		1


	//   ....[19]....
        /*0230*/ 	.word	0x00000720
        /*0234*/ 	.word	0x000000ff
        /*0238*/ 	.word	0x00000108
        /*023c*/ 	.short	0x0100
        /*023e*/ 	.byte	0x04
	.zero		1


	//   ....[20]....
        /*0240*/ 	.word	0x00000730
        /*0244*/ 	.word	0x000000ff
        /*0248*/ 	.word	0x00000050
        /*024c*/ 	.short	0x0100
        /*024e*/ 	.byte	0x04
	.zero		1


	//   ....[21]....
        /*0250*/ 	.word	0x00000740
        /*0254*/ 	.word	0x000000ff
        /*0258*/ 	.word	0x00000110
        /*025c*/ 	.short	0x0100
        /*025e*/ 	.byte	0x04
	.zero		1


	//   ....[22]....
        /*0260*/ 	.word	0x00000750
        /*0264*/ 	.word	0x000000ff
        /*0268*/ 	.word	0x00000058
        /*026c*/ 	.short	0x0100
        /*026e*/ 	.byte	0x04
	.zero		1


	//   ....[23]....
        /*0270*/ 	.word	0x00000760
        /*0274*/ 	.word	0x000000ff
        /*0278*/ 	.word	0x00000118
        /*027c*/ 	.short	0x0100
        /*027e*/ 	.byte	0x04
	.zero		1


	//   ....[24]....
        /*0280*/ 	.word	0x00000770
        /*0284*/ 	.word	0x000000ff
        /*0288*/ 	.word	0x00000060
        /*028c*/ 	.short	0x0100
        /*028e*/ 	.byte	0x04
	.zero		1


	//   ....[25]....
        /*0290*/ 	.word	0x00000780
        /*0294*/ 	.word	0x000000ff
        /*0298*/ 	.word	0x00000120
        /*029c*/ 	.short	0x0100
        /*029e*/ 	.byte	0x04
	.zero		1


	//   ....[26]....
        /*02a0*/ 	.word	0x00000790
        /*02a4*/ 	.word	0x000000ff
        /*02a8*/ 	.word	0x00000068
        /*02ac*/ 	.short	0x0100
        /*02ae*/ 	.byte	0x04
	.zero		1


	//   ....[27]....
        /*02b0*/ 	.word	0x000007a0
        /*02b4*/ 	.word	0x000000ff
        /*02b8*/ 	.word	0x00000128
        /*02bc*/ 	.short	0x0100
        /*02be*/ 	.byte	0x04
	.zero		1


	//   ....[28]....
        /*02c0*/ 	.word	0x000007b0
        /*02c4*/ 	.word	0x000000ff
        /*02c8*/ 	.word	0x00000070
        /*02cc*/ 	.short	0x0100
        /*02ce*/ 	.byte	0x04
	.zero		1


	//   ....[29]....
        /*02d0*/ 	.word	0x000007c0
        /*02d4*/ 	.word	0x000000ff
        /*02d8*/ 	.word	0x00000130
        /*02dc*/ 	.short	0x0100
        /*02de*/ 	.byte	0x04
	.zero		1


	//   ....[30]....
        /*02e0*/ 	.word	0x000007d0
        /*02e4*/ 	.word	0x000000ff
        /*02e8*/ 	.word	0x00000078
        /*02ec*/ 	.short	0x0100
        /*02ee*/ 	.byte	0x04
	.zero		1


	//   ....[31]....
        /*02f0*/ 	.word	0x000007e0
        /*02f4*/ 	.word	0x000000ff
        /*02f8*/ 	.word	0x00000138
        /*02fc*/ 	.short	0x0100
        /*02fe*/ 	.byte	0x04
	.zero		1


	//   ....[32]....
        /*0300*/ 	.word	0x000007f0
        /*0304*/ 	.word	0x000000ff
        /*0308*/ 	.word	0x00000080
        /*030c*/ 	.short	0x0100
        /*030e*/ 	.byte	0x04
	.zero		1


	//   ....[33]....
        /*0310*/ 	.word	0x00000800
        /*0314*/ 	.word	0x000000ff
        /*0318*/ 	.word	0x00000140
        /*031c*/ 	.short	0x0100
        /*031e*/ 	.byte	0x04
	.zero		1


	//   ....[34]....
        /*0320*/ 	.word	0x00000810
        /*0324*/ 	.word	0x000000ff
        /*0328*/ 	.word	0x00000088
        /*032c*/ 	.short	0x0100
        /*032e*/ 	.byte	0x04
	.zero		1


	//   ....[35]....
        /*0330*/ 	.word	0x00000820
        /*0334*/ 	.word	0x000000ff
        /*0338*/ 	.word	0x00000148
        /*033c*/ 	.short	0x0100
        /*033e*/ 	.byte	0x04
	.zero		1


	//   ....[36]....
        /*0340*/ 	.word	0x00000830
        /*0344*/ 	.word	0x000000ff
        /*0348*/ 	.word	0x00000090
        /*034c*/ 	.short	0x0100
        /*034e*/ 	.byte	0x04
	.zero		1


	//   ....[37]....
        /*0350*/ 	.word	0x00000840
        /*0354*/ 	.word	0x000000ff
        /*0358*/ 	.word	0x00000150
        /*035c*/ 	.short	0x0100
        /*035e*/ 	.byte	0x04
	.zero		1


	//   ....[38]....
        /*0360*/ 	.word	0x00000850
        /*0364*/ 	.word	0x000000ff
        /*0368*/ 	.word	0x00000098
        /*036c*/ 	.short	0x0100
        /*036e*/ 	.byte	0x04
	.zero		1


	//   ....[39]....
        /*0370*/ 	.word	0x00000860
        /*0374*/ 	.word	0x000000ff
        /*0378*/ 	.word	0x00000158
        /*037c*/ 	.short	0x0100
        /*037e*/ 	.byte	0x04
	.zero		1


	//   ....[40]....
        /*0380*/ 	.word	0x00000870
        /*0384*/ 	.word	0x000000ff
        /*0388*/ 	.word	0x000000a0
        /*038c*/ 	.short	0x0100
        /*038e*/ 	.byte	0x04
	.zero		1


	//   ....[41]....
        /*0390*/ 	.word	0x00000880
        /*0394*/ 	.word	0x000000ff
        /*0398*/ 	.word	0x00000160
        /*039c*/ 	.short	0x0100
        /*039e*/ 	.byte	0x04
	.zero		1


	//   ....[42]....
        /*03a0*/ 	.word	0x00000890
        /*03a4*/ 	.word	0x000000ff
        /*03a8*/ 	.word	0x000000a8
        /*03ac*/ 	.short	0x0100
        /*03ae*/ 	.byte	0x04
	.zero		1


	//   ....[43]....
        /*03b0*/ 	.word	0x000008a0
        /*03b4*/ 	.word	0x000000ff
        /*03b8*/ 	.word	0x00000168
        /*03bc*/ 	.short	0x0100
        /*03be*/ 	.byte	0x04
	.zero		1


	//   ....[44]....
        /*03c0*/ 	.word	0x000008b0
        /*03c4*/ 	.word	0x000000ff
        /*03c8*/ 	.word	0x000000b0
        /*03cc*/ 	.short	0x0100
        /*03ce*/ 	.byte	0x04
	.zero		1


	//   ....[45]....
        /*03d0*/ 	.word	0x000008c0
        /*03d4*/ 	.word	0x000000ff
        /*03d8*/ 	.word	0x00000170
        /*03dc*/ 	.short	0x0100
        /*03de*/ 	.byte	0x04
	.zero		1


	//   ....[46]....
        /*03e0*/ 	.word	0x000008d0
        /*03e4*/ 	.word	0x000000ff
        /*03e8*/ 	.word	0x000000b8
        /*03ec*/ 	.short	0x0100
        /*03ee*/ 	.byte	0x04
	.zero		1


	//   ....[47]....
        /*03f0*/ 	.word	0x000008e0
        /*03f4*/ 	.word	0x000000ff
        /*03f8*/ 	.word	0x00000178
        /*03fc*/ 	.short	0x0100
        /*03fe*/ 	.byte	0x04
	.zero		1


	//   ....[48]....
        /*0400*/ 	.word	0x00000a20
        /*0404*/ 	.word	0x000000ff
        /*0408*/ 	.word	0x00000180
        /*040c*/ 	.short	0x0100
        /*040e*/ 	.byte	0x04
	.zero		1


	//   ....[49]....
        /*0410*/ 	.word	0x00000a30
        /*0414*/ 	.word	0x000000ff
        /*0418*/ 	.word	0x00000188
        /*041c*/ 	.short	0x0100
        /*041e*/ 	.byte	0x04
	.zero		1


	//   ....[50]....
        /*0420*/ 	.word	0x00000b20
        /*0424*/ 	.word	0x000000ff
        /*0428*/ 	.word	0x00000190
        /*042c*/ 	.short	0x0100
        /*042e*/ 	.byte	0x04
	.zero		1


	//   ....[51]....
        /*0430*/ 	.word	0x00000b30
        /*0434*/ 	.word	0x000000ff
        /*0438*/ 	.word	0x00000198
        /*043c*/ 	.short	0x0100
        /*043e*/ 	.byte	0x04
	.zero		1


	//   ....[52]....
        /*0440*/ 	.word	0x00000c70
        /*0444*/ 	.word	0x000000ff
        /*0448*/ 	.word	0x000001a0
        /*044c*/ 	.short	0x0100
        /*044e*/ 	.byte	0x04
	.zero		1


	//   ....[53]....
        /*0450*/ 	.word	0x00000c80
        /*0454*/ 	.word	0x000000ff
        /*0458*/ 	.word	0x000001b0
        /*045c*/ 	.short	0x0100
        /*045e*/ 	.byte	0x04
	.zero		1


	//   ....[54]....
        /*0460*/ 	.word	0x00000c90
        /*0464*/ 	.word	0x000000ff
        /*0468*/ 	.word	0x000001a8
        /*046c*/ 	.short	0x0100
        /*046e*/ 	.byte	0x04
	.zero		1


	//   ....[55]....
        /*0470*/ 	.word	0x00000ca0
        /*0474*/ 	.word	0x000000ff
        /*0478*/ 	.word	0x000001b8
        /*047c*/ 	.short	0x0100
        /*047e*/ 	.byte	0x04
	.zero		1


	//   ....[56]....
        /*0480*/ 	.word	0x00000dd0
        /*0484*/ 	.word	0x000000ff
        /*0488*/ 	.word	0x000001c0
        /*048c*/ 	.short	0x0100
        /*048e*/ 	.byte	0x04
	.zero		1


	//   ....[57]....
        /*0490*/ 	.word	0x00000de0
        /*0494*/ 	.word	0x000000ff
        /*0498*/ 	.word	0x000001e0
        /*049c*/ 	.short	0x0100
        /*049e*/ 	.byte	0x04
	.zero		1


	//   ....[58]....
        /*04a0*/ 	.word	0x00000df0
        /*04a4*/ 	.word	0x000000ff
        /*04a8*/ 	.word	0x000001c8
        /*04ac*/ 	.short	0x0100
        /*04ae*/ 	.byte	0x04
	.zero		1


	//   ....[59]....
        /*04b0*/ 	.word	0x00000e00
        /*04b4*/ 	.word	0x000000ff
        /*04b8*/ 	.word	0x000001e8
        /*04bc*/ 	.short	0x0100
        /*04be*/ 	.byte	0x04
	.zero		1


	//   ....[60]....
        /*04c0*/ 	.word	0x00000e10
        /*04c4*/ 	.word	0x000000ff
        /*04c8*/ 	.word	0x000001d0
        /*04cc*/ 	.short	0x0100
        /*04ce*/ 	.byte	0x04
	.zero		1


	//   ....[61]....
        /*04d0*/ 	.word	0x00000e20
        /*04d4*/ 	.word	0x000000ff
        /*04d8*/ 	.word	0x000001f0
        /*04dc*/ 	.short	0x0100
        /*04de*/ 	.byte	0x04
	.zero		1


	//   ....[62]....
        /*04e0*/ 	.word	0x00000e30
        /*04e4*/ 	.word	0x000000ff
        /*04e8*/ 	.word	0x000001d8
        /*04ec*/ 	.short	0x0100
        /*04ee*/ 	.byte	0x04
	.zero		1


	//   ....[63]....
        /*04f0*/ 	.word	0x00000e40
        /*04f4*/ 	.word	0x000000ff
        /*04f8*/ 	.word	0x000001f8
        /*04fc*/ 	.short	0x0100
        /*04fe*/ 	.byte	0x04
	.zero		1


	//   ....[64]....
        /*0500*/ 	.word	0x00000f30
        /*0504*/ 	.word	0x000000ff
        /*0508*/ 	.word	0x00000200
        /*050c*/ 	.short	0x0100
        /*050e*/ 	.byte	0x04
	.zero		1


	//   ....[65]....
        /*0510*/ 	.word	0x00000f40
        /*0514*/ 	.word	0x000000ff
        /*0518*/ 	.word	0x00000210
        /*051c*/ 	.short	0x0100
        /*051e*/ 	.byte	0x04
	.zero		1


	//   ....[66]....
        /*0520*/ 	.word	0x00000f50
        /*0524*/ 	.word	0x000000ff
        /*0528*/ 	.word	0x00000208
        /*052c*/ 	.short	0x0100
        /*052e*/ 	.byte	0x04
	.zero		1


	//   ....[67]....
        /*0530*/ 	.word	0x00000f60
        /*0534*/ 	.word	0x000000ff
        /*0538*/ 	.word	0x00000218
        /*053c*/ 	.short	0x0100
        /*053e*/ 	.byte	0x04
	.zero		1


	//   ....[68]....
        /*0540*/ 	.word	0x00001ac0
        /*0544*/ 	.word	0x00000000
        /*0548*/ 	.word	0x00000210
        /*054c*/ 	.short	0x010a
        /*054e*/ 	.byte	0xff
	.zero		1


	//   ....[69]....
        /*0550*/ 	.word	0x00001af0
        /*0554*/ 	.word	0x00000000
        /*0558*/ 	.word	0x00000200
        /*055c*/ 	.short	0x0101
        /*055e*/ 	.byte	0xff
	.zero		1


	//   ....[70]....
        /*0560*/ 	.word	0x00001ba0
        /*0564*/ 	.word	0x000000ff
        /*0568*/ 	.word	0x000000c0
        /*056c*/ 	.short	0x010a
        /*056e*/ 	.byte	0x07
	.zero		1


	//   ....[71]....
        /*0570*/ 	.word	0x00001c20
        /*0574*/ 	.word	0x000000ff
        /*0578*/ 	.word	0x000000c0
        /*057c*/ 	.short	0x010a
        /*057e*/ 	.byte	0x21
	.zero		1


	//   ....[72]....
        /*0580*/ 	.word	0x00001db0
        /*0584*/ 	.word	0x000000ff
        /*0588*/ 	.word	0x000000c0
        /*058c*/ 	.short	0x010a
        /*058e*/ 	.byte	0x08
	.zero		1


	//   ....[73]....
        /*0590*/ 	.word	0x00001ed0
        /*0594*/ 	.word	0x000000ff
        /*0598*/ 	.word	0x00000198
        /*059c*/ 	.short	0x0101
        /*059e*/ 	.byte	0x06
	.zero		1


	//   ....[74]....
        /*05a0*/ 	.word	0x00001ef0
        /*05a4*/ 	.word	0x000000ff
        /*05a8*/ 	.word	0x000000c0
        /*05ac*/ 	.short	0x010a
        /*05ae*/ 	.byte	0x07
	.zero		1


	//   ....[75]....
        /*05b0*/ 	.word	0x00001f70
        /*05b4*/ 	.word	0x000000ff
        /*05b8*/ 	.word	0x000000c0
        /*05bc*/ 	.short	0x010a
        /*05be*/ 	.byte	0x09
	.zero		1


	//   ....[76]....
        /*05c0*/ 	.word	0x00002100
        /*05c4*/ 	.word	0x000000ff
        /*05c8*/ 	.word	0x000000c0
        /*05cc*/ 	.short	0x010a
        /*05ce*/ 	.byte	0x08
	.zero		1


	//   ....[77]....
        /*05d0*/ 	.word	0x00002240
        /*05d4*/ 	.word	0x00000003
        /*05d8*/ 	.word	0x000001a0
        /*05dc*/ 	.short	0x010a
        /*05de*/ 	.byte	0xff
	.zero		1


	//   ....[78]....
        /*05e0*/ 	.word	0x00002390
        /*05e4*/ 	.word	0x00000000
        /*05e8*/ 	.word	0x00000000
        /*05ec*/ 	.short	0x0101
        /*05ee*/ 	.byte	0xff
	.zero		1


	//   ....[79]....
        /*05f0*/ 	.word	0x00002940
        /*05f4*/ 	.word	0x000000ff
        /*05f8*/ 	.word	0x00000000
        /*05fc*/ 	.short	0x010a
        /*05fe*/ 	.byte	0x04
	.zero		1


	//   ....[80]....
        /*0600*/ 	.word	0x000029d0
        /*0604*/ 	.word	0x000000ff
        /*0608*/ 	.word	0x00000000
        /*060c*/ 	.short	0x010a
        /*060e*/ 	.byte	0x05
	.zero		1


	//   ....[81]....
        /*0610*/ 	.word	0x00002a60
        /*0614*/ 	.word	0x000000ff
        /*0618*/ 	.word	0x00000000
        /*061c*/ 	.short	0x010a
        /*061e*/ 	.byte	0x05
	.zero		1


	//   ....[82]....
        /*0620*/ 	.word	0x00002af0
        /*0624*/ 	.word	0x000000ff
        /*0628*/ 	.word	0x00000000
        /*062c*/ 	.short	0x010a
        /*062e*/ 	.byte	0x05
	.zero		1


	//   ....[83]....
        /*0630*/ 	.word	0x00002b80
        /*0634*/ 	.word	0x000000ff
        /*0638*/ 	.word	0x00000000
        /*063c*/ 	.short	0x010a
        /*063e*/ 	.byte	0x05
	.zero		1


	//   ....[84]....
        /*0640*/ 	.word	0x00002c10
        /*0644*/ 	.word	0x000000ff
        /*0648*/ 	.word	0x00000000
        /*064c*/ 	.short	0x010a
        /*064e*/ 	.byte	0x05
	.zero		1


	//   ....[85]....
        /*0650*/ 	.word	0x00002ca0
        /*0654*/ 	.word	0x000000ff
        /*0658*/ 	.word	0x00000000
        /*065c*/ 	.short	0x010a
        /*065e*/ 	.byte	0x05
	.zero		1


	//   ....[86]....
        /*0660*/ 	.word	0x00002d30
        /*0664*/ 	.word	0x000000ff
        /*0668*/ 	.word	0x00000000
        /*066c*/ 	.short	0x010a
        /*066e*/ 	.byte	0x05
	.zero		1


	//   ....[87]....
        /*0670*/ 	.word	0x00002dc0
        /*0674*/ 	.word	0x000000ff
        /*0678*/ 	.word	0x00000000
        /*067c*/ 	.short	0x010a
        /*067e*/ 	.byte	0x05
	.zero		1


	//   ....[88]....
        /*0680*/ 	.word	0x00002e50
        /*0684*/ 	.word	0x000000ff
        /*0688*/ 	.word	0x00000000
        /*068c*/ 	.short	0x010a
        /*068e*/ 	.byte	0x05
	.zero		1


	//   ....[89]....
        /*0690*/ 	.word	0x00002ee0
        /*0694*/ 	.word	0x000000ff
        /*0698*/ 	.word	0x00000000
        /*069c*/ 	.short	0x010a
        /*069e*/ 	.byte	0x05
	.zero		1


	//   ....[90]....
        /*06a0*/ 	.word	0x00002f70
        /*06a4*/ 	.word	0x000000ff
        /*06a8*/ 	.word	0x00000000
        /*06ac*/ 	.short	0x010a
        /*06ae*/ 	.byte	0x05
	.zero		1


	//   ....[91]....
        /*06b0*/ 	.word	0x00003000
        /*06b4*/ 	.word	0x000000ff
        /*06b8*/ 	.word	0x00000000
        /*06bc*/ 	.short	0x010a
        /*06be*/ 	.byte	0x05
	.zero		1


	//   ....[92]....
        /*06c0*/ 	.word	0x00003090
        /*06c4*/ 	.word	0x000000ff
        /*06c8*/ 	.word	0x00000000
        /*06cc*/ 	.short	0x010a
        /*06ce*/ 	.byte	0x05
	.zero		1


	//   ....[93]....
        /*06d0*/ 	.word	0x00003120
        /*06d4*/ 	.word	0x000000ff
        /*06d8*/ 	.word	0x00000000
        /*06dc*/ 	.short	0x010a
        /*06de*/ 	.byte	0x05
	.zero		1


	//   ....[94]....
        /*06e0*/ 	.word	0x000031b0
        /*06e4*/ 	.word	0x000000ff
        /*06e8*/ 	.word	0x00000000
        /*06ec*/ 	.short	0x010a
        /*06ee*/ 	.byte	0x05
	.zero		1


	//   ....[95]....
        /*06f0*/ 	.word	0x00003240
        /*06f4*/ 	.word	0x000000ff
        /*06f8*/ 	.word	0x00000000
        /*06fc*/ 	.short	0x010a
        /*06fe*/ 	.byte	0x05
	.zero		1


	//   ....[96]....
        /*0700*/ 	.word	0x000032d0
        /*0704*/ 	.word	0x000000ff
        /*0708*/ 	.word	0x00000000
        /*070c*/ 	.short	0x010a
        /*070e*/ 	.byte	0x05
	.zero		1


	//   ....[97]....
        /*0710*/ 	.word	0x00003360
        /*0714*/ 	.word	0x000000ff
        /*0718*/ 	.word	0x00000000
        /*071c*/ 	.short	0x010a
        /*071e*/ 	.byte	0x05
	.zero		1


	//   ....[98]....
        /*0720*/ 	.word	0x000033f0
        /*0724*/ 	.word	0x000000ff
        /*0728*/ 	.word	0x00000000
        /*072c*/ 	.short	0x010a
        /*072e*/ 	.byte	0x05
	.zero		1


	//   ....[99]....
        /*0730*/ 	.word	0x00003480
        /*0734*/ 	.word	0x000000ff
        /*0738*/ 	.word	0x00000000
        /*073c*/ 	.short	0x010a
        /*073e*/ 	.byte	0x05
	.zero		1


	//   ....[100]....
        /*0740*/ 	.word	0x00003510
        /*0744*/ 	.word	0x000000ff
        /*0748*/ 	.word	0x00000000
        /*074c*/ 	.short	0x010a
        /*074e*/ 	.byte	0x05
	.zero		1


	//   ....[101]....
        /*0750*/ 	.word	0x000035a0
        /*0754*/ 	.word	0x000000ff
        /*0758*/ 	.word	0x00000000
        /*075c*/ 	.short	0x010a
        /*075e*/ 	.byte	0x05
	.zero		1


	//   ....[102]....
        /*0760*/ 	.word	0x00003640
        /*0764*/ 	.word	0x00000000
        /*0768*/ 	.word	0x00000000
        /*076c*/ 	.short	0x010a
        /*076e*/ 	.byte	0xff
	.zero		1


	//   ....[103]....
        /*0770*/ 	.word	0x00003780
        /*0774*/ 	.word	0x00000002
        /*0778*/ 	.word	0x00000200
        /*077c*/ 	.short	0x010a
        /*077e*/ 	.byte	0xff
	.zero		1


	//   ....[104]....
        /*0780*/ 	.word	0x000037f0
        /*0784*/ 	.word	0x00000002
        /*0788*/ 	.word	0x00000000
        /*078c*/ 	.short	0x0101
        /*078e*/ 	.byte	0xff
	.zero		1


	//   ....[105]....
        /*0790*/ 	.word	0x00003810
        /*0794*/ 	.word	0x000000ff
        /*0798*/ 	.word	0x000001b0
        /*079c*/ 	.short	0x010a
        /*079e*/ 	.byte	0x04
	.zero		1


	//   ....[106]....
        /*07a0*/ 	.word	0x00003930
        /*07a4*/ 	.word	0x00000002
        /*07a8*/ 	.word	0x000001a0
        /*07ac*/ 	.short	0x010a
        /*07ae*/ 	.byte	0xff
	.zero		1


	//   ....[107]....
        /*07b0*/ 	.word	0x00003a30
        /*07b4*/ 	.word	0x00000002
        /*07b8*/ 	.word	0x00000000
        /*07bc*/ 	.short	0x0101
        /*07be*/ 	.byte	0xff
	.zero		1


	//   ....[108]....
        /*07c0*/ 	.word	0x00003ac0
        /*07c4*/ 	.word	0x000000ff
        /*07c8*/ 	.word	0x000001b0
        /*07cc*/ 	.short	0x0106
        /*07ce*/ 	.byte	0x04
	.zero		1


	//   ....[109]....
        /*07d0*/ 	.word	0x00003ae0
        /*07d4*/ 	.word	0x000000ff
        /*07d8*/ 	.word	0x000001b0
        /*07dc*/ 	.short	0x010a
        /*07de*/ 	.byte	0x04
	.zero		1


	//   ....[110]....
        /*07e0*/ 	.word	0x00003b70
        /*07e4*/ 	.word	0x000000ff
        /*07e8*/ 	.word	0x000001b0
        /*07ec*/ 	.short	0x0106
        /*07ee*/ 	.byte	0x07
	.zero		1


	//   ....[111]....
        /*07f0*/ 	.word	0x00003bb0
        /*07f4*/ 	.word	0x00000000
        /*07f8*/ 	.word	0x000001b0
        /*07fc*/ 	.short	0x010a
        /*07fe*/ 	.byte	0xff
	.zero		1


	//   ....[112]....
        /*0800*/ 	.word	0x000040d0
        /*0804*/ 	.word	0x00000000
        /*0808*/ 	.word	0x000001a0
        /*080c*/ 	.short	0x010a
        /*080e*/ 	.byte	0xff
	.zero		1


	//   ....[113]....
        /*0810*/ 	.word	0x000041d0
        /*0814*/ 	.word	0x00000003
        /*0818*/ 	.word	0x00000000
        /*081c*/ 	.short	0x0101
        /*081e*/ 	.byte	0xff
	.zero		1


	//   ....[114]....
        /*0820*/ 	.word	0x000041e0
        /*0824*/ 	.word	0x000000ff
        /*0828*/ 	.word	0x00000000
        /*082c*/ 	.short	0x010a
        /*082e*/ 	.byte	0x05
	.zero		1


	//   ....[115]....
        /*0830*/ 	.word	0x00004260
        /*0834*/ 	.word	0x000000ff
        /*0838*/ 	.word	0x000001e0
        /*083c*/ 	.short	0x010a
        /*083e*/ 	.byte	0x17
	.zero		1


	//   ....[116]....
        /*0840*/ 	.word	0x00004330
        /*0844*/ 	.word	0x000000ff
        /*0848*/ 	.word	0x00000000
        /*084c*/ 	.short	0x010a
        /*084e*/ 	.byte	0x07
	.zero		1


	//   ....[117]....
        /*0850*/ 	.word	0x00004470
        /*0854*/ 	.word	0x000000ff
        /*0858*/ 	.word	0x00000000
        /*085c*/ 	.short	0x010a
        /*085e*/ 	.byte	0x06
	.zero		1


	//   ....[118]....
        /*0860*/ 	.word	0x00004660
        /*0864*/ 	.word	0x000000ff
        /*0868*/ 	.word	0x00000000
        /*086c*/ 	.short	0x010a
        /*086e*/ 	.byte	0x04
	.zero		1


	//   ....[119]....
        /*0870*/ 	.word	0x000046f0
        /*0874*/ 	.word	0x000000ff
        /*0878*/ 	.word	0x00000000
        /*087c*/ 	.short	0x010a
        /*087e*/ 	.byte	0x05
	.zero		1


	//   ....[120]....
        /*0880*/ 	.word	0x00004780
        /*0884*/ 	.word	0x000000ff
        /*0888*/ 	.word	0x00000000
        /*088c*/ 	.short	0x010a
        /*088e*/ 	.byte	0x05
	.zero		1


	//   ....[121]....
        /*0890*/ 	.word	0x00004810
        /*0894*/ 	.word	0x000000ff
        /*0898*/ 	.word	0x00000000
        /*089c*/ 	.short	0x010a
        /*089e*/ 	.byte	0x04
	.zero		1


	//   ....[122]....
        /*08a0*/ 	.word	0x00004d10
        /*08a4*/ 	.word	0x00000003
        /*08a8*/ 	.word	0x000001a0
        /*08ac*/ 	.short	0x010a
        /*08ae*/ 	.byte	0xff
	.zero		1


	//   ....[123]....
        /*08b0*/ 	.word	0x00004e80
        /*08b4*/ 	.word	0x00000000
        /*08b8*/ 	.word	0x00000000
        /*08bc*/ 	.short	0x0101
        /*08be*/ 	.byte	0xff
	.zero		1


	//   ....[124]....
        /*08c0*/ 	.word	0x00005340
        /*08c4*/ 	.word	0x000000ff
        /*08c8*/ 	.word	0x00000198
        /*08cc*/ 	.short	0x010a
        /*08ce*/ 	.byte	0x15
	.zero		1


	//   ....[125]....
        /*08d0*/ 	.word	0x000054d0
        /*08d4*/ 	.word	0x000000ff
        /*08d8*/ 	.word	0x00000188
        /*08dc*/ 	.short	0x010a
        /*08de*/ 	.byte	0x15
	.zero		1


	//   ....[126]....
        /*08e0*/ 	.word	0x00005860
        /*08e4*/ 	.word	0x000000ff
        /*08e8*/ 	.word	0x00000180
        /*08ec*/ 	.short	0x010b
        /*08ee*/ 	.byte	0x15
	.zero		1


	//   ....[127]....
        /*08f0*/ 	.word	0x00005870
        /*08f4*/ 	.word	0x000000ff
        /*08f8*/ 	.word	0x00000000
        /*08fc*/ 	.short	0x0101
        /*08fe*/ 	.byte	0x27
	.zero		1


	//   ....[128]....
        /*0900*/ 	.word	0x000058b0
        /*0904*/ 	.word	0x00000000
        /*0908*/ 	.word	0x00000188
        /*090c*/ 	.short	0x010a
        /*090e*/ 	.byte	0xff
	.zero		1


	//   ....[129]....
        /*0910*/ 	.word	0x00005b30
        /*0914*/ 	.word	0x00000008
        /*0918*/ 	.word	0x000001a0
        /*091c*/ 	.short	0x010a
        /*091e*/ 	.byte	0xff
	.zero		1


	//   ....[130]....
        /*0920*/ 	.word	0x00005cb0
        /*0924*/ 	.word	0x00000000
        /*0928*/ 	.word	0x00000000
        /*092c*/ 	.short	0x0101
        /*092e*/ 	.byte	0xff
	.zero		1


	//   ....[131]....
        /*0930*/ 	.word	0x00006510
        /*0934*/ 	.word	0x000000ff
        /*0938*/ 	.word	0x00000180
        /*093c*/ 	.short	0x010a
        /*093e*/ 	.byte	0x2e
	.zero		1


	//   ....[132]....
        /*0940*/ 	.word	0x00006520
        /*0944*/ 	.word	0x000000ff
        /*0948*/ 	.word	0x000001c0
        /*094c*/ 	.short	0x010a
        /*094e*/ 	.byte	0x2f
	.zero		1


	//   ....[133]....
        /*0950*/ 	.word	0x000065b0
        /*0954*/ 	.word	0x000000ff
        /*0958*/ 	.word	0x00000180
        /*095c*/ 	.short	0x010a
        /*095e*/ 	.byte	0x2e
	.zero		1


	//   ....[134]....
        /*0960*/ 	.word	0x000067c0
        /*0964*/ 	.word	0x000000ff
        /*0968*/ 	.word	0x00000000
        /*096c*/ 	.short	0x0101
        /*096e*/ 	.byte	0x04
	.zero		1


	//   ....[135]....
        /*0970*/ 	.word	0x000067e0
        /*0974*/ 	.word	0x000000ff
        /*0978*/ 	.word	0x000001c0
        /*097c*/ 	.short	0x010a
        /*097e*/ 	.byte	0x2f
	.zero		1


	//   ....[136]....
        /*0980*/ 	.word	0x00007590
        /*0984*/ 	.word	0x000000ff
        /*0988*/ 	.word	0x00000000
        /*098c*/ 	.short	0x0101
        /*098e*/ 	.byte	0x04
	.zero		1


	//   ....[137]....
        /*0990*/ 	.word	0x00007e40
        /*0994*/ 	.word	0x00000000
        /*0998*/ 	.word	0x00000210
        /*099c*/ 	.short	0x010a
        /*099e*/ 	.byte	0xff
	.zero		1


	//   ....[138]....
        /*09a0*/ 	.word	0x00007ea0
        /*09a4*/ 	.word	0x00000000
        /*09a8*/ 	.word	0x000000c0
        /*09ac*/ 	.short	0x010a
        /*09ae*/ 	.byte	0xff
	.zero		1


	//   ....[139]....
        /*09b0*/ 	.word	0x00007f00
        /*09b4*/ 	.word	0x00000000
        /*09b8*/ 	.word	0x000000c0
        /*09bc*/ 	.short	0x010a
        /*09be*/ 	.byte	0xff
	.zero		1


	//   ....[140]....
        /*09c0*/ 	.word	0x00007f50
        /*09c4*/ 	.word	0x00000003
        /*09c8*/ 	.word	0x000001a0
        /*09cc*/ 	.short	0x010a
        /*09ce*/ 	.byte	0xff
	.zero		1


	//   ....[141]....
        /*09d0*/ 	.word	0x00007fb0
        /*09d4*/ 	.word	0x00000000
        /*09d8*/ 	.word	0x00000000
        /*09dc*/ 	.short	0x010a
        /*09de*/ 	.byte	0xff
	.zero		1


	//   ....[142]....
        /*09e0*/ 	.word	0x00008010
        /*09e4*/ 	.word	0x00000000
        /*09e8*/ 	.word	0x00000000
        /*09ec*/ 	.short	0x010a
        /*09ee*/ 	.byte	0xff
	.zero		1


	//   ....[143]....
        /*09f0*/ 	.word	0x00008070
        /*09f4*/ 	.word	0x00000000
        /*09f8*/ 	.word	0x00000000
        /*09fc*/ 	.short	0x010a
        /*09fe*/ 	.byte	0xff
	.zero		1


	//   ....[144]....
        /*0a00*/ 	.word	0x000080d0
        /*0a04*/ 	.word	0x00000000
        /*0a08*/ 	.word	0x00000000
        /*0a0c*/ 	.short	0x010a
        /*0a0e*/ 	.byte	0xff
	.zero		1


	//   ....[145]....
        /*0a10*/ 	.word	0x00008130
        /*0a14*/ 	.word	0x00000000
        /*0a18*/ 	.word	0x00000000
        /*0a1c*/ 	.short	0x010a
        /*0a1e*/ 	.byte	0xff
	.zero		1


	//   ....[146]....
        /*0a20*/ 	.word	0x00008190
        /*0a24*/ 	.word	0x00000000
        /*0a28*/ 	.word	0x00000000
        /*0a2c*/ 	.short	0x010a
        /*0a2e*/ 	.byte	0xff
	.zero		1


	//   ....[147]....
        /*0a30*/ 	.word	0x000081f0
        /*0a34*/ 	.word	0x00000000
        /*0a38*/ 	.word	0x00000000
        /*0a3c*/ 	.short	0x010a
        /*0a3e*/ 	.byte	0xff
	.zero		1


	//   ....[148]....
        /*0a40*/ 	.word	0x00008250
        /*0a44*/ 	.word	0x00000000
        /*0a48*/ 	.word	0x00000000
        /*0a4c*/ 	.short	0x010a
        /*0a4e*/ 	.byte	0xff
	.zero		1


	//   ....[149]....
        /*0a50*/ 	.word	0x000082b0
        /*0a54*/ 	.word	0x00000000
        /*0a58*/ 	.word	0x00000000
        /*0a5c*/ 	.short	0x010a
        /*0a5e*/ 	.byte	0xff
	.zero		1


	//   ....[150]....
        /*0a60*/ 	.word	0x00008310
        /*0a64*/ 	.word	0x00000000
        /*0a68*/ 	.word	0x00000000
        /*0a6c*/ 	.short	0x010a
        /*0a6e*/ 	.byte	0xff
	.zero		1


	//   ....[151]....
        /*0a70*/ 	.word	0x00008370
        /*0a74*/ 	.word	0x00000000
        /*0a78*/ 	.word	0x00000000
        /*0a7c*/ 	.short	0x010a
        /*0a7e*/ 	.byte	0xff
	.zero		1


	//   ....[152]....
        /*0a80*/ 	.word	0x000083d0
        /*0a84*/ 	.word	0x00000000
        /*0a88*/ 	.word	0x00000000
        /*0a8c*/ 	.short	0x010a
        /*0a8e*/ 	.byte	0xff
	.zero		1


	//   ....[153]....
        /*0a90*/ 	.word	0x00008430
        /*0a94*/ 	.word	0x00000000
        /*0a98*/ 	.word	0x00000000
        /*0a9c*/ 	.short	0x010a
        /*0a9e*/ 	.byte	0xff
	.zero		1


	//   ....[154]....
        /*0aa0*/ 	.word	0x00008490
        /*0aa4*/ 	.word	0x00000000
        /*0aa8*/ 	.word	0x00000000
        /*0aac*/ 	.short	0x010a
        /*0aae*/ 	.byte	0xff
	.zero		1


	//   ....[155]....
        /*0ab0*/ 	.word	0x000084f0
        /*0ab4*/ 	.word	0x00000000
        /*0ab8*/ 	.word	0x00000000
        /*0abc*/ 	.short	0x010a
        /*0abe*/ 	.byte	0xff
	.zero		1


	//   ....[156]....
        /*0ac0*/ 	.word	0x00008550
        /*0ac4*/ 	.word	0x00000000
        /*0ac8*/ 	.word	0x00000000
        /*0acc*/ 	.short	0x010a
        /*0ace*/ 	.byte	0xff
	.zero		1


	//   ....[157]....
        /*0ad0*/ 	.word	0x000085b0
        /*0ad4*/ 	.word	0x00000000
        /*0ad8*/ 	.word	0x00000000
        /*0adc*/ 	.short	0x010a
        /*0ade*/ 	.byte	0xff
	.zero		1


	//   ....[158]....
        /*0ae0*/ 	.word	0x00008610
        /*0ae4*/ 	.word	0x00000000
        /*0ae8*/ 	.word	0x00000000
        /*0aec*/ 	.short	0x010a
        /*0aee*/ 	.byte	0xff
	.zero		1


	//   ....[159]....
        /*0af0*/ 	.word	0x00008670
        /*0af4*/ 	.word	0x00000000
        /*0af8*/ 	.word	0x00000000
        /*0afc*/ 	.short	0x010a
        /*0afe*/ 	.byte	0xff
	.zero		1


	//   ....[160]....
        /*0b00*/ 	.word	0x000086d0
        /*0b04*/ 	.word	0x00000000
        /*0b08*/ 	.word	0x00000000
        /*0b0c*/ 	.short	0x010a
        /*0b0e*/ 	.byte	0xff
	.zero		1


	//   ....[161]....
        /*0b10*/ 	.word	0x00008730
        /*0b14*/ 	.word	0x00000000
        /*0b18*/ 	.word	0x00000000
        /*0b1c*/ 	.short	0x010a
        /*0b1e*/ 	.byte	0xff
	.zero		1


	//   ....[162]....
        /*0b20*/ 	.word	0x00008790
        /*0b24*/ 	.word	0x00000000
        /*0b28*/ 	.word	0x00000000
        /*0b2c*/ 	.short	0x010a
        /*0b2e*/ 	.byte	0xff
	.zero		1


	//   ....[163]....
        /*0b30*/ 	.word	0x000087f0
        /*0b34*/ 	.word	0x00000000
        /*0b38*/ 	.word	0x00000000
        /*0b3c*/ 	.short	0x010a
        /*0b3e*/ 	.byte	0xff
	.zero		1


	//   ....[164]....
        /*0b40*/ 	.word	0x00008840
        /*0b44*/ 	.word	0x00000002
        /*0b48*/ 	.word	0x00000200
        /*0b4c*/ 	.short	0x010a
        /*0b4e*/ 	.byte	0xff
	.zero		1


	//   ....[165]....
        /*0b50*/ 	.word	0x000088a0
        /*0b54*/ 	.word	0x00000002
        /*0b58*/ 	.word	0x000001b0
        /*0b5c*/ 	.short	0x010a
        /*0b5e*/ 	.byte	0xff
	.zero		1


	//   ....[166]....
        /*0b60*/ 	.word	0x000088f0
        /*0b64*/ 	.word	0x00000002
        /*0b68*/ 	.word	0x000001a0
        /*0b6c*/ 	.short	0x010a
        /*0b6e*/ 	.byte	0xff
	.zero		1


	//   ....[167]....
        /*0b70*/ 	.word	0x00008950
        /*0b74*/ 	.word	0x00000000
        /*0b78*/ 	.word	0x000001b0
        /*0b7c*/ 	.short	0x010a
        /*0b7e*/ 	.byte	0xff
	.zero		1


	//   ....[168]....
        /*0b80*/ 	.word	0x000089a0
        /*0b84*/ 	.word	0x00000000
        /*0b88*/ 	.word	0x000001a0
        /*0b8c*/ 	.short	0x010a
        /*0b8e*/ 	.byte	0xff
	.zero		1


	//   ....[169]....
        /*0b90*/ 	.word	0x00008a00
        /*0b94*/ 	.word	0x00000002
        /*0b98*/ 	.word	0x000001e0
        /*0b9c*/ 	.short	0x010a
        /*0b9e*/ 	.byte	0xff
	.zero		1


	//   ....[170]....
        /*0ba0*/ 	.word	0x00008a60
        /*0ba4*/ 	.word	0x00000000
        /*0ba8*/ 	.word	0x00000000
        /*0bac*/ 	.short	0x010a
        /*0bae*/ 	.byte	0xff
	.zero		1


	//   ....[171]....
        /*0bb0*/ 	.word	0x00008ac0
        /*0bb4*/ 	.word	0x00000000
        /*0bb8*/ 	.word	0x00000000
        /*0bbc*/ 	.short	0x010a
        /*0bbe*/ 	.byte	0xff
	.zero		1


	//   ....[172]....
        /*0bc0*/ 	.word	0x00008b20
        /*0bc4*/ 	.word	0x00000000
        /*0bc8*/ 	.word	0x00000000
        /*0bcc*/ 	.short	0x010a
        /*0bce*/ 	.byte	0xff
	.zero		1


	//   ....[173]....
        /*0bd0*/ 	.word	0x00008b80
        /*0bd4*/ 	.word	0x00000000
        /*0bd8*/ 	.word	0x00000000
        /*0bdc*/ 	.short	0x010a
        /*0bde*/ 	.byte	0xff
	.zero		1


	//   ....[174]....
        /*0be0*/ 	.word	0x00008be0
        /*0be4*/ 	.word	0x00000000
        /*0be8*/ 	.word	0x00000000
        /*0bec*/ 	.short	0x010a
        /*0bee*/ 	.byte	0xff
	.zero		1


	//   ....[175]....
        /*0bf0*/ 	.word	0x00008c30
        /*0bf4*/ 	.word	0x00000003
        /*0bf8*/ 	.word	0x000001a0
        /*0bfc*/ 	.short	0x010a
        /*0bfe*/ 	.byte	0xff
	.zero		1


	//   ....[176]....
        /*0c00*/ 	.word	0x00008c90
        /*0c04*/ 	.word	0x00000000
        /*0c08*/ 	.word	0x00000198
        /*0c0c*/ 	.short	0x010a
        /*0c0e*/ 	.byte	0xff
	.zero		1


	//   ....[177]....
        /*0c10*/ 	.word	0x00008cf0
        /*0c14*/ 	.word	0x00000000
        /*0c18*/ 	.word	0x00000188
        /*0c1c*/ 	.short	0x010a
        /*0c1e*/ 	.byte	0xff
	.zero		1


	//   ....[178]....
        /*0c20*/ 	.word	0x00008d40
        /*0c24*/ 	.word	0x00000008
        /*0c28*/ 	.word	0x000001a0
        /*0c2c*/ 	.short	0x010a
        /*0c2e*/ 	.byte	0xff
	.zero		1


	//   ....[179]....
        /*0c30*/ 	.word	0x00008da0
        /*0c34*/ 	.word	0x00000000
        /*0c38*/ 	.word	0x00000180
        /*0c3c*/ 	.short	0x010a
        /*0c3e*/ 	.byte	0xff
	.zero		1


	//   ....[180]....
        /*0c40*/ 	.word	0x00008e00
        /*0c44*/ 	.word	0x00000000
        /*0c48*/ 	.word	0x000001c0
        /*0c4c*/ 	.short	0x010a
        /*0c4e*/ 	.byte	0xff
	.zero		1


	//----- nvinfo : EIATTR_NUM_MBARRIERS
	.align		4
.L_44:
        /*0c50*/ 	.byte	0x03, 0x38
        /*0c52*/ 	.short	0x0044


	//----- nvinfo : EIATTR_EXIT_INSTR_OFFSETS
	.align		4
        /*0c54*/ 	.byte	0x04, 0x1c
        /*0c56*/ 	.short	(.L_46 - .L_45)


	//   ....[0]....
.L_45:
        /*0c58*/ 	.word	0x00003670


	//   ....[1]....
        /*0c5c*/ 	.word	0x00003b80


	//   ....[2]....
        /*0c60*/ 	.word	0x00003be0


	//   ....[3]....
        /*0c64*/ 	.word	0x00004a70


	//   ....[4]....
        /*0c68*/ 	.word	0x000058e0


	//   ....[5]....
        /*0c6c*/ 	.word	0x00005920


	//   ....[6]....
        /*0c70*/ 	.word	0x00007e30


	//----- nvinfo : EIATTR_MAX_THREADS
	.align		4
.L_46:
        /*0c74*/ 	.byte	0x04, 0x05
        /*0c76*/ 	.short	(.L_48 - .L_47)
.L_47:
        /*0c78*/ 	.word	0x00000100
        /*0c7c*/ 	.word	0x00000001
        /*0c80*/ 	.word	0x00000001


	//----- nvinfo : EIATTR_CRS_STACK_SIZE
	.align		4
.L_48:
        /*0c84*/ 	.byte	0x04, 0x1e
        /*0c86*/ 	.short	(.L_50 - .L_49)
.L_49:
        /*0c88*/ 	.word	0x00000000


	//----- nvinfo : EIATTR_CBANK_PARAM_SIZE
	.align		4
.L_50:
        /*0c8c*/ 	.byte	0x03, 0x19
        /*0c8e*/ 	.short	0x0800


	//----- nvinfo : EIATTR_PARAM_CBANK
	.align		4
        /*0c90*/ 	.byte	0x04, 0x0a
        /*0c92*/ 	.short	(.L_52 - .L_51)
	.align		4
.L_51:
        /*0c94*/ 	.word	index@(.nv.constant0._ZN7cutlass13device_kernelINS_4gemm6kernel13GemmUniversalIN4cute5tupleIJiiiiEEENS1_10collective13CollectiveMmaINS1_35MainloopSm100TmaUmmaWarpSpecializedILi24ELi2ELi4ENS5_IJNS4_1CILi2EEENSA_ILi1EEESC_EEEEENS5_IJNSA_ILi64EEENSA_ILi80EEESF_EEENS_12float_e4m3_tENS5_IJlSC_lEEESI_SJ_NS4_8TiledMMAINS4_8MMA_AtomIJNS4_10MMA_TraitsINS4_19SM100_MMA_F8F6F4_SSEJSI_SI_fSF_SG_NS4_17integral_constantINS4_4UMMA5MajorELSQ_0EEESR_NSO_INSP_7ScaleInELSS_0EEEST_EEEEEENS4_6LayoutINS5_IJSC_SC_SC_EEENS5_IJNSA_ILi0EEESY_SY_EEEEENS5_IJNS4_10UnderscoreES11_S11_EEEEENS4_13SM90_TMA_LOADENS4_14ComposedLayoutINS4_7SwizzleILi2ELi4ELi3EEENS4_18smem_ptr_flag_bitsILi8EEENSW_INS5_IJNSA_ILi8EEESF_EEENS5_IJSF_SC_EEEEEEEvNS4_8identityENS4_23SM90_TMA_LOAD_MULTICASTES1E_vS1F_EENS_8epilogue10collective18CollectiveEpilogueINS1I_23Sm100TmaWarpSpecializedILi1ELi1ELi40ELb0ELb0EEEJSH_NS5_IJNSW_ISF_SC_EENSW_ISG_SC_EEEEESI_SJ_SI_SJ_NS1I_6fusion15FusionCallbacksIS1M_NS1Q_17LinearCombinationISI_fSI_fLNS_15FloatRoundStyleE2EEESH_S1P_JEEENS4_5SM1004TMEM4LOAD25SM100_TMEM_LOAD_16dp32b8xES14_NS15_INS16_ILi0ELi4ELi3EEES19_NSW_INS5_IJS1A_NSA_ILi16EEEEEENS5_IJS21_SC_EEEEEEENS4_39AutoVectorizingCopyWithAssumedAlignmentILi128EEENS4_14SM90_TMA_STOREES25_S27_S27_EEEvvEEEEvNT_6ParamsE)
        /*0c98*/ 	.short	0x0380
        /*0c9a*/ 	.short	0x0800


	//----- nvinfo : EIATTR_SW_WAR
	.align		4
.L_52:
        /*0c9c*/ 	.byte	0x04, 0x36
        /*0c9e*/ 	.short	(.L_54 - .L_53)
.L_53:
        /*0ca0*/ 	.word	0x00000008
.L_54:


//--------------------- .nv.callgraph             --------------------------
	.section	.nv.callgraph,"",@"SHT_CUDA_CALLGRAPH"
	.align	4
	.sectionentsize	8
	.align		4
        /*0000*/ 	.word	0x00000000
	.align		4
        /*0004*/ 	.word	0xffffffff
	.align		4
        /*0008*/ 	.word	index@(_ZN7cutlass13device_kernelINS_4gemm6kernel13GemmUniversalIN4cute5tupleIJiiiiEEENS1_10collective13CollectiveMmaINS1_35MainloopSm100TmaUmmaWarpSpecializedILi24ELi2ELi4ENS5_IJNS4_1CILi2EEENSA_ILi1EEESC_EEEEENS5_IJNSA_ILi64EEENSA_ILi80EEESF_EEENS_12float_e4m3_tENS5_IJlSC_lEEESI_SJ_NS4_8TiledMMAINS4_8MMA_AtomIJNS4_10MMA_TraitsINS4_19SM100_MMA_F8F6F4_SSEJSI_SI_fSF_SG_NS4_17integral_constantINS4_4UMMA5MajorELSQ_0EEESR_NSO_INSP_7ScaleInELSS_0EEEST_EEEEEENS4_6LayoutINS5_IJSC_SC_SC_EEENS5_IJNSA_ILi0EEESY_SY_EEEEENS5_IJNS4_10UnderscoreES11_S11_EEEEENS4_13SM90_TMA_LOADENS4_14ComposedLayoutINS4_7SwizzleILi2ELi4ELi3EEENS4_18smem_ptr_flag_bitsILi8EEENSW_INS5_IJNSA_ILi8EEESF_EEENS5_IJSF_SC_EEEEEEEvNS4_8identityENS4_23SM90_TMA_LOAD_MULTICASTES1E_vS1F_EENS_8epilogue10collective18CollectiveEpilogueINS1I_23Sm100TmaWarpSpecializedILi1ELi1ELi40ELb0ELb0EEEJSH_NS5_IJNSW_ISF_SC_EENSW_ISG_SC_EEEEESI_SJ_SI_SJ_NS1I_6fusion15FusionCallbacksIS1M_NS1Q_17LinearCombinationISI_fSI_fLNS_15FloatRoundStyleE2EEESH_S1P_JEEENS4_5SM1004TMEM4LOAD25SM100_TMEM_LOAD_16dp32b8xES14_NS15_INS16_ILi0ELi4ELi3EEES19_NSW_INS5_IJS1A_NSA_ILi16EEEEEENS5_IJS21_SC_EEEEEEENS4_39AutoVectorizingCopyWithAssumedAlignmentILi128EEENS4_14SM90_TMA_STOREES25_S27_S27_EEEvvEEEEvNT_6ParamsE)
	.align		4
        /*000c*/ 	.word	index@(__assertfail)
	.align		4
        /*0010*/ 	.word	0x00000000
	.align		4
        /*0014*/ 	.word	0xfffffffe
	.align		4
        /*0018*/ 	.word	0x00000000
	.align		4
        /*001c*/ 	.word	0xfffffffd
	.align		4
        /*0020*/ 	.word	0x00000000
	.align		4
        /*0024*/ 	.word	0xfffffffc


//--------------------- .nv.constant4             --------------------------
	.section	.nv.constant4,"a",@progbits
	.align	8
	.align		8
.nv.constant4:
        /*0000*/ 	.dword	__assertfail
	.align		8
        /*0008*/ 	.dword	__unnamed_1
	.align		8
        /*0010*/ 	.dword	_ZN40_INTERNAL_42cb3747_4_k_cu_68e60e54_295184cuda3std3__45__cpo5beginE
	.align		8
        /*0018*/ 	.dword	_ZN40_INTERNAL_42cb3747_4_k_cu_68e60e54_295184cuda3std3__45__cpo3endE
	.align		8
        /*0020*/ 	.dword	_ZN40_INTERNAL_42cb3747_4_k_cu_68e60e54_295184cuda3std3__45__cpo6cbeginE
	.align		8
        /*0028*/ 	.dword	_ZN40_INTERNAL_42cb3747_4_k_cu_68e60e54_295184cuda3std3__45__cpo4cendE
	.align		8
        /*0030*/ 	.dword	_ZN40_INTERNAL_42cb3747_4_k_cu_68e60e54_295184cuda3std3__442_GLOBAL__N__42cb3747_4_k_cu_68e60e54_295186ignoreE
	.align		8
        /*0038*/ 	.dword	_ZN40_INTERNAL_42cb3747_4_k_cu_68e60e54_295184cuda3std3__419piecewise_constructE
	.align		8
        /*0040*/ 	.dword	_ZN40_INTERNAL_42cb3747_4_k_cu_68e60e54_295184cuda3std3__48in_placeE
	.align		8
        /*0048*/ 	.dword	_ZN40_INTERNAL_42cb3747_4_k_cu_68e60e54_295184cuda3std6ranges3__45__cpo4swapE
	.align		8
        /*0050*/ 	.dword	_ZN40_INTERNAL_42cb3747_4_k_cu_68e60e54_295184cuda3std6ranges3__45__cpo9iter_moveE
	.align		8
        /*0058*/ 	.dword	_ZN40_INTERNAL_42cb3747_4_k_cu_68e60e54_295184cute7productE
	.align		8
        /*0060*/ 	.dword	_ZN40_INTERNAL_42cb3747_4_k_cu_68e60e54_295184cute1_E
	.align		8
        /*0068*/ 	.dword	$str$25
	.align		8
        /*0070*/ 	.dword	$str$26


//--------------------- .text._ZN7cutlass13device_kernelINS_4gemm6kernel13GemmUniversalIN4cute5tupleIJiiiiEEENS1_10collective13CollectiveMmaINS1_35MainloopSm100TmaUmmaWarpSpecializedILi24ELi2ELi4ENS5_IJNS4_1CILi2EEENSA_ILi1EEESC_EEEEENS5_IJNSA_ILi64EEENSA_ILi80EEESF_EEENS_12float_e4m3_tENS5_IJlSC_lEEESI_SJ_NS4_8TiledMMAINS4_8MMA_AtomIJNS4_10MMA_TraitsINS4_19SM100_MMA_F8F6F4_SSEJSI_SI_fSF_SG_NS4_17integral_constantINS4_4UMMA5MajorELSQ_0EEESR_NSO_INSP_7ScaleInELSS_0EEEST_EEEEEENS4_6LayoutINS5_IJSC_SC_SC_EEENS5_IJNSA_ILi0EEESY_SY_EEEEENS5_IJNS4_10UnderscoreES11_S11_EEEEENS4_13SM90_TMA_LOADENS4_14ComposedLayoutINS4_7SwizzleILi2ELi4ELi3EEENS4_18smem_ptr_flag_bitsILi8EEENSW_INS5_IJNSA_ILi8EEESF_EEENS5_IJSF_SC_EEEEEEEvNS4_8identityENS4_23SM90_TMA_LOAD_MULTICASTES1E_vS1F_EENS_8epilogue10collective18CollectiveEpilogueINS1I_23Sm100TmaWarpSpecializedILi1ELi1ELi40ELb0ELb0EEEJSH_NS5_IJNSW_ISF_SC_EENSW_ISG_SC_EEEEESI_SJ_SI_SJ_NS1I_6fusion15FusionCallbacksIS1M_NS1Q_17LinearCombinationISI_fSI_fLNS_15FloatRoundStyleE2EEESH_S1P_JEEENS4_5SM1004TMEM4LOAD25SM100_TMEM_LOAD_16dp32b8xES14_NS15_INS16_ILi0ELi4ELi3EEES19_NSW_INS5_IJS1A_NSA_ILi16EEEEEENS5_IJS21_SC_EEEEEEENS4_39AutoVectorizingCopyWithAssumedAlignmentILi128EEENS4_14SM90_TMA_STOREES25_S27_S27_EEEvvEEEEvNT_6ParamsE --------------------------
	.section	.text._ZN7cutlass13device_kernelINS_4gemm6kernel13GemmUniversalIN4cute5tupleIJiiiiEEENS1_10collective13CollectiveMmaINS1_35MainloopSm100TmaUmmaWarpSpecializedILi24ELi2ELi4ENS5_IJNS4_1CILi2EEENSA_ILi1EEESC_EEEEENS5_IJNSA_ILi64EEENSA_ILi80EEESF_EEENS_12float_e4m3_tENS5_IJlSC_lEEESI_SJ_NS4_8TiledMMAINS4_8MMA_AtomIJNS4_10MMA_TraitsINS4_19SM100_MMA_F8F6F4_SSEJSI_SI_fSF_SG_NS4_17integral_constantINS4_4UMMA5MajorELSQ_0EEESR_NSO_INSP_7ScaleInELSS_0EEEST_EEEEEENS4_6LayoutINS5_IJSC_SC_SC_EEENS5_IJNSA_ILi0EEESY_SY_EEEEENS5_IJNS4_10UnderscoreES11_S11_EEEEENS4_13SM90_TMA_LOADENS4_14ComposedLayoutINS4_7SwizzleILi2ELi4ELi3EEENS4_18smem_ptr_flag_bitsILi8EEENSW_INS5_IJNSA_ILi8EEESF_EEENS5_IJSF_SC_EEEEEEEvNS4_8identityENS4_23SM90_TMA_LOAD_MULTICASTES1E_vS1F_EENS_8epilogue10collective18CollectiveEpilogueINS1I_23Sm100TmaWarpSpecializedILi1ELi1ELi40ELb0ELb0EEEJSH_NS5_IJNSW_ISF_SC_EENSW_ISG_SC_EEEEESI_SJ_SI_SJ_NS1I_6fusion15FusionCallbacksIS1M_NS1Q_17LinearCombinationISI_fSI_fLNS_15FloatRoundStyleE2EEESH_S1P_JEEENS4_5SM1004TMEM4LOAD25SM100_TMEM_LOAD_16dp32b8xES14_NS15_INS16_ILi0ELi4ELi3EEES19_NSW_INS5_IJS1A_NSA_ILi16EEEEEENS5_IJS21_SC_EEEEEEENS4_39AutoVectorizingCopyWithAssumedAlignmentILi128EEENS4_14SM90_TMA_STOREES25_S27_S27_EEEvvEEEEvNT_6ParamsE,"ax",@progbits
	.align	128
.text._ZN7cutlass13device_kernelINS_4gemm6kernel13GemmUniversalIN4cute5tupleIJiiiiEEENS1_10collective13CollectiveMmaINS1_35MainloopSm100TmaUmmaWarpSpecializedILi24ELi2ELi4ENS5_IJNS4_1CILi2EEENSA_ILi1EEESC_EEEEENS5_IJNSA_ILi64EEENSA_ILi80EEESF_EEENS_12float_e4m3_tENS5_IJlSC_lEEESI_SJ_NS4_8TiledMMAINS4_8MMA_AtomIJNS4_10MMA_TraitsINS4_19SM100_MMA_F8F6F4_SSEJSI_SI_fSF_SG_NS4_17integral_constantINS4_4UMMA5MajorELSQ_0EEESR_NSO_INSP_7ScaleInELSS_0EEEST_EEEEEENS4_6LayoutINS5_IJSC_SC_SC_EEENS5_IJNSA_ILi0EEESY_SY_EEEEENS5_IJNS4_10UnderscoreES11_S11_EEEEENS4_13SM90_TMA_LOADENS4_14ComposedLayoutINS4_7SwizzleILi2ELi4ELi3EEENS4_18smem_ptr_flag_bitsILi8EEENSW_INS5_IJNSA_ILi8EEESF_EEENS5_IJSF_SC_EEEEEEEvNS4_8identityENS4_23SM90_TMA_LOAD_MULTICASTES1E_vS1F_EENS_8epilogue10collective18CollectiveEpilogueINS1I_23Sm100TmaWarpSpecializedILi1ELi1ELi40ELb0ELb0EEEJSH_NS5_IJNSW_ISF_SC_EENSW_ISG_SC_EEEEESI_SJ_SI_SJ_NS1I_6fusion15FusionCallbacksIS1M_NS1Q_17LinearCombinationISI_fSI_fLNS_15FloatRoundStyleE2EEESH_S1P_JEEENS4_5SM1004TMEM4LOAD25SM100_TMEM_LOAD_16dp32b8xES14_NS15_INS16_ILi0ELi4ELi3EEES19_NSW_INS5_IJS1A_NSA_ILi16EEEEEENS5_IJS21_SC_EEEEEEENS4_39AutoVectorizingCopyWithAssumedAlignmentILi128EEENS4_14SM90_TMA_STOREES25_S27_S27_EEEvvEEEEvNT_6ParamsE:
        .type           _ZN7cutlass13device_kernelINS_4gemm6kernel13GemmUniversalIN4cute5tupleIJiiiiEEENS1_10collective13CollectiveMmaINS1_35MainloopSm100TmaUmmaWarpSpecializedILi24ELi2ELi4ENS5_IJNS4_1CILi2EEENSA_ILi1EEESC_EEEEENS5_IJNSA_ILi64EEENSA_ILi80EEESF_EEENS_12float_e4m3_tENS5_IJlSC_lEEESI_SJ_NS4_8TiledMMAINS4_8MMA_AtomIJNS4_10MMA_TraitsINS4_19SM100_MMA_F8F6F4_SSEJSI_SI_fSF_SG_NS4_17integral_constantINS4_4UMMA5MajorELSQ_0EEESR_NSO_INSP_7ScaleInELSS_0EEEST_EEEEEENS4_6LayoutINS5_IJSC_SC_SC_EEENS5_IJNSA_ILi0EEESY_SY_EEEEENS5_IJNS4_10UnderscoreES11_S11_EEEEENS4_13SM90_TMA_LOADENS4_14ComposedLayoutINS4_7SwizzleILi2ELi4ELi3EEENS4_18smem_ptr_flag_bitsILi8EEENSW_INS5_IJNSA_ILi8EEESF_EEENS5_IJSF_SC_EEEEEEEvNS4_8identityENS4_23SM90_TMA_LOAD_MULTICASTES1E_vS1F_EENS_8epilogue10collective18CollectiveEpilogueINS1I_23Sm100TmaWarpSpecializedILi1ELi1ELi40ELb0ELb0EEEJSH_NS5_IJNSW_ISF_SC_EENSW_ISG_SC_EEEEESI_SJ_SI_SJ_NS1I_6fusion15FusionCallbacksIS1M_NS1Q_17LinearCombinationISI_fSI_fLNS_15FloatRoundStyleE2EEESH_S1P_JEEENS4_5SM1004TMEM4LOAD25SM100_TMEM_LOAD_16dp32b8xES14_NS15_INS16_ILi0ELi4ELi3EEES19_NSW_INS5_IJS1A_NSA_ILi16EEEEEENS5_IJS21_SC_EEEEEEENS4_39AutoVectorizingCopyWithAssumedAlignmentILi128EEENS4_14SM90_TMA_STOREES25_S27_S27_EEEvvEEEEvNT_6ParamsE,@function
        .size           _ZN7cutlass13device_kernelINS_4gemm6kernel13GemmUniversalIN4cute5tupleIJiiiiEEENS1_10collective13CollectiveMmaINS1_35MainloopSm100TmaUmmaWarpSpecializedILi24ELi2ELi4ENS5_IJNS4_1CILi2EEENSA_ILi1EEESC_EEEEENS5_IJNSA_ILi64EEENSA_ILi80EEESF_EEENS_12float_e4m3_tENS5_IJlSC_lEEESI_SJ_NS4_8TiledMMAINS4_8MMA_AtomIJNS4_10MMA_TraitsINS4_19SM100_MMA_F8F6F4_SSEJSI_SI_fSF_SG_NS4_17integral_constantINS4_4UMMA5MajorELSQ_0EEESR_NSO_INSP_7ScaleInELSS_0EEEST_EEEEEENS4_6LayoutINS5_IJSC_SC_SC_EEENS5_IJNSA_ILi0EEESY_SY_EEEEENS5_IJNS4_10UnderscoreES11_S11_EEEEENS4_13SM90_TMA_LOADENS4_14ComposedLayoutINS4_7SwizzleILi2ELi4ELi3EEENS4_18smem_ptr_flag_bitsILi8EEENSW_INS5_IJNSA_ILi8EEESF_EEENS5_IJSF_SC_EEEEEEEvNS4_8identityENS4_23SM90_TMA_LOAD_MULTICASTES1E_vS1F_EENS_8epilogue10collective18CollectiveEpilogueINS1I_23Sm100TmaWarpSpecializedILi1ELi1ELi40ELb0ELb0EEEJSH_NS5_IJNSW_ISF_SC_EENSW_ISG_SC_EEEEESI_SJ_SI_SJ_NS1I_6fusion15FusionCallbacksIS1M_NS1Q_17LinearCombinationISI_fSI_fLNS_15FloatRoundStyleE2EEESH_S1P_JEEENS4_5SM1004TMEM4LOAD25SM100_TMEM_LOAD_16dp32b8xES14_NS15_INS16_ILi0ELi4ELi3EEES19_NSW_INS5_IJS1A_NSA_ILi16EEEEEENS5_IJS21_SC_EEEEEEENS4_39AutoVectorizingCopyWithAssumedAlignmentILi128EEENS4_14SM90_TMA_STOREES25_S27_S27_EEEvvEEEEvNT_6ParamsE,(.L_x_197 - _ZN7cutlass13device_kernelINS_4gemm6kernel13GemmUniversalIN4cute5tupleIJiiiiEEENS1_10collective13CollectiveMmaINS1_35MainloopSm100TmaUmmaWarpSpecializedILi24ELi2ELi4ENS5_IJNS4_1CILi2EEENSA_ILi1EEESC_EEEEENS5_IJNSA_ILi64EEENSA_ILi80EEESF_EEENS_12float_e4m3_tENS5_IJlSC_lEEESI_SJ_NS4_8TiledMMAINS4_8MMA_AtomIJNS4_10MMA_TraitsINS4_19SM100_MMA_F8F6F4_SSEJSI_SI_fSF_SG_NS4_17integral_constantINS4_4UMMA5MajorELSQ_0EEESR_NSO_INSP_7ScaleInELSS_0EEEST_EEEEEENS4_6LayoutINS5_IJSC_SC_SC_EEENS5_IJNSA_ILi0EEESY_SY_EEEEENS5_IJNS4_10UnderscoreES11_S11_EEEEENS4_13SM90_TMA_LOADENS4_14ComposedLayoutINS4_7SwizzleILi2ELi4ELi3EEENS4_18smem_ptr_flag_bitsILi8EEENSW_INS5_IJNSA_ILi8EEESF_EEENS5_IJSF_SC_EEEEEEEvNS4_8identityENS4_23SM90_TMA_LOAD_MULTICASTES1E_vS1F_EENS_8epilogue10collective18CollectiveEpilogueINS1I_23Sm100TmaWarpSpecializedILi1ELi1ELi40ELb0ELb0EEEJSH_NS5_IJNSW_ISF_SC_EENSW_ISG_SC_EEEEESI_SJ_SI_SJ_NS1I_6fusion15FusionCallbacksIS1M_NS1Q_17LinearCombinationISI_fSI_fLNS_15FloatRoundStyleE2EEESH_S1P_JEEENS4_5SM1004TMEM4LOAD25SM100_TMEM_LOAD_16dp32b8xES14_NS15_INS16_ILi0ELi4ELi3EEES19_NSW_INS5_IJS1A_NSA_ILi16EEEEEENS5_IJS21_SC_EEEEEEENS4_39AutoVectorizingCopyWithAssumedAlignmentILi128EEENS4_14SM90_TMA_STOREES25_S27_S27_EEEvvEEEEvNT_6ParamsE)
        .other          _ZN7cutlass13device_kernelINS_4gemm6kernel13GemmUniversalIN4cute5tupleIJiiiiEEENS1_10collective13CollectiveMmaINS1_35MainloopSm100TmaUmmaWarpSpecializedILi24ELi2ELi4ENS5_IJNS4_1CILi2EEENSA_ILi1EEESC_EEEEENS5_IJNSA_ILi64EEENSA_ILi80EEESF_EEENS_12float_e4m3_tENS5_IJlSC_lEEESI_SJ_NS4_8TiledMMAINS4_8MMA_AtomIJNS4_10MMA_TraitsINS4_19SM100_MMA_F8F6F4_SSEJSI_SI_fSF_SG_NS4_17integral_constantINS4_4UMMA5MajorELSQ_0EEESR_NSO_INSP_7ScaleInELSS_0EEEST_EEEEEENS4_6LayoutINS5_IJSC_SC_SC_EEENS5_IJNSA_ILi0EEESY_SY_EEEEENS5_IJNS4_10UnderscoreES11_S11_EEEEENS4_13SM90_TMA_LOADENS4_14ComposedLayoutINS4_7SwizzleILi2ELi4ELi3EEENS4_18smem_ptr_flag_bitsILi8EEENSW_INS5_IJNSA_ILi8EEESF_EEENS5_IJSF_SC_EEEEEEEvNS4_8identityENS4_23SM90_TMA_LOAD_MULTICASTES1E_vS1F_EENS_8epilogue10collective18CollectiveEpilogueINS1I_23Sm100TmaWarpSpecializedILi1ELi1ELi40ELb0ELb0EEEJSH_NS5_IJNSW_ISF_SC_EENSW_ISG_SC_EEEEESI_SJ_SI_SJ_NS1I_6fusion15FusionCallbacksIS1M_NS1Q_17LinearCombinationISI_fSI_fLNS_15FloatRoundStyleE2EEESH_S1P_JEEENS4_5SM1004TMEM4LOAD25SM100_TMEM_LOAD_16dp32b8xES14_NS15_INS16_ILi0ELi4ELi3EEES19_NSW_INS5_IJS1A_NSA_ILi16EEEEEENS5_IJS21_SC_EEEEEEENS4_39AutoVectorizingCopyWithAssumedAlignmentILi128EEENS4_14SM90_TMA_STOREES25_S27_S27_EEEvvEEEEvNT_6ParamsE,@"STO_CUDA_ENTRY STV_DEFAULT"
_ZN7cutlass13device_kernelINS_4gemm6kernel13GemmUniversalIN4cute5tupleIJiiiiEEENS1_10collective13CollectiveMmaINS1_35MainloopSm100TmaUmmaWarpSpecializedILi24ELi2ELi4ENS5_IJNS4_1CILi2EEENSA_ILi1EEESC_EEEEENS5_IJNSA_ILi64EEENSA_ILi80EEESF_EEENS_12float_e4m3_tENS5_IJlSC_lEEESI_SJ_NS4_8TiledMMAINS4_8MMA_AtomIJNS4_10MMA_TraitsINS4_19SM100_MMA_F8F6F4_SSEJSI_SI_fSF_SG_NS4_17integral_constantINS4_4UMMA5MajorELSQ_0EEESR_NSO_INSP_7ScaleInELSS_0EEEST_EEEEEENS4_6LayoutINS5_IJSC_SC_SC_EEENS5_IJNSA_ILi0EEESY_SY_EEEEENS5_IJNS4_10UnderscoreES11_S11_EEEEENS4_13SM90_TMA_LOADENS4_14ComposedLayoutINS4_7SwizzleILi2ELi4ELi3EEENS4_18smem_ptr_flag_bitsILi8EEENSW_INS5_IJNSA_ILi8EEESF_EEENS5_IJSF_SC_EEEEEEEvNS4_8identityENS4_23SM90_TMA_LOAD_MULTICASTES1E_vS1F_EENS_8epilogue10collective18CollectiveEpilogueINS1I_23Sm100TmaWarpSpecializedILi1ELi1ELi40ELb0ELb0EEEJSH_NS5_IJNSW_ISF_SC_EENSW_ISG_SC_EEEEESI_SJ_SI_SJ_NS1I_6fusion15FusionCallbacksIS1M_NS1Q_17LinearCombinationISI_fSI_fLNS_15FloatRoundStyleE2EEESH_S1P_JEEENS4_5SM1004TMEM4LOAD25SM100_TMEM_LOAD_16dp32b8xES14_NS15_INS16_ILi0ELi4ELi3EEES19_NSW_INS5_IJS1A_NSA_ILi16EEEEEENS5_IJS21_SC_EEEEEEENS4_39AutoVectorizingCopyWithAssumedAlignmentILi128EEENS4_14SM90_TMA_STOREES25_S27_S27_EEEvvEEEEvNT_6ParamsE:
[----:B------:R-:W1:Y:S01]  /*0000*/  LDC R1, c[0x0][0x37c] ;  /* 0x0000df00ff017b82 */ /* 0x000e620000000800 */
[----:B------:R-:W2:Y:S01]  /*0010*/  S2R R93, SR_TID.X ;  /* 0x00000000005d7919 */ /* 0x000ea20000002100 */
[----:B------:R-:W3:Y:S01]  /*0020*/  LDCU.64 UR8, c[0x0][0x890] ;  /* 0x00011200ff0877ac */ /* 0x000ee20008000a00 */
[----:B------:R-:W-:Y:S02]  /*0030*/  PRMT R86, RZ, 0x7610, R86 ;  /* 0x00007610ff567816 */ /* 0x000fe40000000056 */
[----:B------:R-:W-:Y:S01]  /*0040*/  ELECT P3, URZ, PT ;  /* 0x0000000000ff782f */ /* 0x000fe20003860000 */
[----:B---3--:R-:W-:-:S04]  /*0050*/  UISETP.NE.U32.AND UP0, UPT, UR8, URZ, UPT ;  /* 0x000000ff0800728c */ /* 0x008fc8000bf05070 */
[----:B------:R-:W-:Y:S01]  /*0060*/  UISETP.NE.AND.EX UP0, UPT, UR9, URZ, UPT, UP0 ;  /* 0x000000ff0900728c */ /* 0x000fe2000bf05300 */
[----:B--2---:R-:W-:-:S05]  /*0070*/  SHF.R.U32.HI R87, RZ, 0x5, R93 ;  /* 0x00000005ff577819 */ /* 0x004fca000001165d */
[----:B------:R-:W2:Y:S02]  /*0080*/  SHFL.IDX PT, R0, R87, RZ, 0x1f ;  /* 0x00001fff57007589 */ /* 0x000ea400000e0000 */
[----:B--2---:R-:W-:Y:S01]  /*0090*/  R2UR UR20, R0 ;  /* 0x00000000001472ca */ /* 0x004fe200000e0000 */
[----:B-1----:R-:W-:-:S14]  /*00a0*/  BRA.U UP0, `(.L_x_0) ;  /* 0x0000000100307547 */ /* 0x002fdc000b800000 */
[----:B------:R-:W1:Y:S02]  /*00b0*/  LDCU.64 UR4, c[0x0][0x888] ;  /* 0x00011100ff0477ac */ /* 0x000e640008000a00 */
[----:B-1----:R-:W-:-:S04]  /*00c0*/  UISETP.NE.U32.AND UP0, UPT, UR4, URZ, UPT ;  /* 0x000000ff0400728c */ /* 0x002fc8000bf05070 */
[----:B------:R-:W-:-:S09]  /*00d0*/  UISETP.NE.AND.EX UP0, UPT, UR5, URZ, UPT, UP0 ;  /* 0x000000ff0500728c */ /* 0x000fd2000bf05300 */
[----:B------:R-:W-:Y:S05]  /*00e0*/  BRA.U !UP0, `(.L_x_1) ;  /* 0x0000000108187547 */ /* 0x000fea000b800000 */
[----:B------:R-:W1:Y:S01]  /*00f0*/  LDC.64 R2, c[0x0][0x888] ;  /* 0x00022200ff027b82 */ /* 0x000e620000000a00 */
[----:B------:R-:W1:Y:S02]  /*0100*/  LDCU.64 UR4, c[0x0][0x358] ;  /* 0x00006b00ff0477ac */ /* 0x000e640008000a00 */
[----:B-1----:R-:W2:Y:S01]  /*0110*/  LDG.E R0, desc[UR4][R2.64] ;  /* 0x0000000402007981 */ /* 0x002ea2000c1e1900 */
[----:B------:R-:W-:Y:S01]  /*0120*/  HFMA2 R86, -RZ, RZ, 0, 5.9604644775390625e-08 ;  /* 0x00000001ff567431 */ /* 0x000fe200000001ff */
[----:B--2---:R-:W-:Y:S01]  /*0130*/  R2UR UR45, R0 ;  /* 0x00000000002d72ca */ /* 0x004fe200000e0000 */
[----:B------:R-:W-:Y:S05]  /*0140*/  BRA `(.L_x_0) ;  /* 0x0000000000087947 */ /* 0x000fea0003800000 */
.L_x_1:
[----:B------:R-:W-:Y:S01]  /*0150*/  HFMA2 R86, -RZ, RZ, 0, 5.9604644775390625e-08 ;  /* 0x00000001ff567431 */ /* 0x000fe200000001ff */
[----:B------:R-:W1:Y:S02]  /*0160*/  LDCU UR45, c[0x0][0x880] ;  /* 0x00011000ff2d77ac */ /* 0x000e640008000800 */
.L_x_0:
[----:B------:R-:W2:Y:S02]  /*0170*/  LDCU.64 UR4, c[0x0][0x8b0] ;  /* 0x00011600ff0477ac */ /* 0x000ea40008000a00 */
[----:B--2---:R-:W-:-:S04]  /*0180*/  UISETP.NE.U32.AND UP0, UPT, UR4, URZ, UPT ;  /* 0x000000ff0400728c */ /* 0x004fc8000bf05070 */
[----:B------:R-:W-:-:S09]  /*0190*/  UISETP.NE.AND.EX UP0, UPT, UR5, URZ, UPT, UP0 ;  /* 0x000000ff0500728c */ /* 0x000fd2000bf05300 */
[----:B------:R-:W-:Y:S05]  /*01a0*/  BRA.U UP0, `(.L_x_2) ;  /* 0x0000000100247547 */ /* 0x000fea000b800000 */
[----:B------:R-:W2:Y:S02]  /*01b0*/  LDCU.64 UR4, c[0x0][0x8a8] ;  /* 0x00011500ff0477ac */ /* 0x000ea40008000a00 */
[----:B--2---:R-:W-:-:S04]  /*01c0*/  UISETP.NE.U32.AND UP0, UPT, UR4, URZ, UPT ;  /* 0x000000ff0400728c */ /* 0x004fc8000bf05070 */
[----:B------:R-:W-:-:S09]  /*01d0*/  UISETP.NE.AND.EX UP0, UPT, UR5, URZ, UPT, UP0 ;  /* 0x000000ff0500728c */ /* 0x000fd2000bf05300 */
[----:B------:R-:W-:Y:S05]  /*01e0*/  BRA.U !UP0, `(.L_x_3) ;  /* 0x0000000108107547 */ /* 0x000fea000b800000 */
[----:B------:R-:W2:Y:S01]  /*01f0*/  LDC.64 R16, c[0x0][0x8a8] ;  /* 0x00022a00ff107b82 */ /* 0x000ea20000000a00 */
[----:B------:R-:W2:Y:S02]  /*0200*/  LDCU.64 UR4, c[0x0][0x358] ;  /* 0x00006b00ff0477ac */ /* 0x000ea40008000a00 */
[----:B--2---:R2:W5:Y:S01]  /*0210*/  LDG.E R16, desc[UR4][R16.64] ;  /* 0x0000000410107981 */ /* 0x004562000c1e1900 */
[----:B------:R-:W-:Y:S05]  /*0220*/  BRA `(.L_x_2) ;  /* 0x0000000000047947 */ /* 0x000fea0003800000 */
.L_x_3:
[----:B------:R-:W3:Y:S02]  /*0230*/  LDC R16, c[0x0][0x8a0] ;  /* 0x00022800ff107b82 */ /* 0x000ee40000000800 */
.L_x_2:
[----:B------:R-:W-:Y:S01]  /*0240*/  IMAD.U32 R0, RZ, RZ, UR20 ;  /* 0x00000014ff007e24 */ /* 0x000fe2000f8e00ff */
[----:B------:R-:W-:Y:S04]  /*0250*/  BSSY.RECONVERGENT B0, `(.L_x_4) ;  /* 0x000000c000007945 */ /* 0x000fe80003800200 */
[C---:B------:R-:W-:Y:S02]  /*0260*/  ISETP.NE.OR P1, PT, R0.reuse, 0x1, !P3 ;  /* 0x000000010000780c */ /* 0x040fe40005f25670 */
[----:B------:R-:W-:-:S11]  /*0270*/  ISETP.NE.OR P0, PT, R0, 0x3, !P3 ;  /* 0x000000030000780c */ /* 0x000fd60005f05670 */
[----:B------:R-:W-:Y:S05]  /*0280*/  @P1 BRA `(.L_x_5) ;  /* 0x0000000000201947 */ /* 0x000fea0003800000 */
[----:B------:R-:W4:Y:S02]  /*0290*/  LDCU.64 UR4, c[0x0][0x348] ;  /* 0x00006900ff0477ac */ /* 0x000f240008000a00 */
[----:B----4-:R-:W-:Y:S02]  /*02a0*/  UIADD3 UR6, UP1, UPT, UR4, 0x80, URZ ;  /* 0x0000008004067890 */ /* 0x010fe4000ff3e0ff */
[----:B------:R-:W-:Y:S02]  /*02b0*/  UIADD3 UR4, UP0, UPT, UR4, 0x180, URZ ;  /* 0x0000018004047890 */ /* 0x000fe4000ff1e0ff */
[----:B------:R-:W-:Y:S02]  /*02c0*/  UIADD3.X UR7, UPT, UPT, URZ, UR5, URZ, UP1, !UPT ;  /* 0x00000005ff077290 */ /* 0x000fe40008ffe4ff */
[----:B------:R-:W-:-:S07]  /*02d0*/  UIADD3.X UR5, UPT, UPT, URZ, UR5, URZ, UP0, !UPT ;  /* 0x00000005ff057290 */ /* 0x000fce00087fe4ff */
[----:B------:R4:W-:Y:S02]  /*02e0*/  UTMACCTL.PF [UR6] ;  /* 0x00000000060079b9 */ /* 0x0009e40008040000 */
[----:B------:R4:W-:Y:S02]  /*02f0*/  UTMACCTL.PF [UR4] ;  /* 0x00000000040079b9 */ /* 0x0009e40008040000 */
[----:B----4-:R-:W-:Y:S01]  /*0300*/  NOP ;  /* 0x0000000000007918 */ /* 0x010fe20000000000 */
.L_x_5:
[----:B-1----:R-:W-:Y:S05]  /*0310*/  BSYNC.RECONVERGENT B0 ;  /* 0x0000000000007941 */ /* 0x002fea0003800200 */
.L_x_4:
[----:B------:R-:W-:Y:S04]  /*0320*/  BSSY.RECONVERGENT B0, `(.L_x_6) ;  /* 0x000000a000007945 */ /* 0x000fe80003800200 */
[----:B------:R-:W-:Y:S05]  /*0330*/  @P0 BRA `(.L_x_7) ;  /* 0x0000000000200947 */ /* 0x000fea0003800000 */
[----:B------:R-:W1:Y:S02]  /*0340*/  LDCU.64 UR4, c[0x0][0x348] ;  /* 0x00006900ff0477ac */ /* 0x000e640008000a00 */
[----:B-1----:R-:W-:Y:S02]  /*0350*/  UIADD3 UR6, UP1, UPT, UR4, 0x580, URZ ;  /* 0x0000058004067890 */ /* 0x002fe4000ff3e0ff */
[----:B------:R-:W-:Y:S02]  /*0360*/  UIADD3 UR4, UP0, UPT, UR4, 0x680, URZ ;  /* 0x0000068004047890 */ /* 0x000fe4000ff1e0ff */
[----:B------:R-:W-:Y:S02]  /*0370*/  UIADD3.X UR7, UPT, UPT, URZ, UR5, URZ, UP1, !UPT ;  /* 0x00000005ff077290 */ /* 0x000fe40008ffe4ff */
[----:B------:R-:W-:-:S07]  /*0380*/  UIADD3.X UR5, UPT, UPT, URZ, UR5, URZ, UP0, !UPT ;  /* 0x00000005ff057290 */ /* 0x000fce00087fe4ff */
[----:B------:R1:W-:Y:S02]  /*0390*/  UTMACCTL.PF [UR6] ;  /* 0x00000000060079b9 */ /* 0x0003e40008040000 */
[----:B------:R1:W-:Y:S02]  /*03a0*/  UTMACCTL.PF [UR4] ;  /* 0x00000000040079b9 */ /* 0x0003e40008040000 */
[----:B-1----:R-:W-:Y:S01]  /*03b0*/  NOP ;  /* 0x0000000000007918 */ /* 0x002fe20000000000 */
.L_x_7:
[----:B------:R-:W-:Y:S05]  /*03c0*/  BSYNC.RECONVERGENT B0 ;  /* 0x0000000000007941 */ /* 0x000fea0003800200 */
.L_x_6:
[----:B------:R-:W1:Y:S01]  /*03d0*/  LDCU.64 UR4, c[0x0][0x888] ;  /* 0x00011100ff0477ac */ /* 0x000e620008000a00 */
[----:B------:R-:W-:Y:S02]  /*03e0*/  UISETP.EQ.U32.AND UP1, UPT, UR8, URZ, UPT ;  /* 0x000000ff0800728c */ /* 0x000fe4000bf22070 */
[----:B------:R-:W-:Y:S02]  /*03f0*/  UPLOP3.LUT UP3, UPT, UPT, UPT, UPT, 0x80, 0x8 ;  /* 0x000000000008789c */ /* 0x000fe40003f6f070 */
[----:B-1----:R-:W-:-:S04]  /*0400*/  UISETP.NE.U32.AND UP0, UPT, UR4, URZ, UPT ;  /* 0x000000ff0400728c */ /* 0x002fc8000bf05070 */
[----:B------:R-:W-:-:S04]  /*0410*/  UISETP.NE.AND.EX UP2, UPT, UR5, URZ, UPT, UP0 ;  /* 0x000000ff0500728c */ /* 0x000fc8000bf45300 */
[----:B------:R-:W-:-:S04]  /*0420*/  UISETP.EQ.OR.EX UP4, UPT, UR9, URZ, !UP2, UP1 ;  /* 0x000000ff0900728c */ /* 0x000fc8000d782710 */
[----:B------:R-:W-:-:S05]  /*0430*/  UP2UR UR62, UPR, URZ, 0x10 ;  /* 0x00000010ff3e7883 */ /* 0x000fca0008000000 */
[----:B------:R-:W-:Y:S07]  /*0440*/  BRA.U !UP4, `(.L_x_8) ;  /* 0x000000010c207547 */ /* 0x000fee000b800000 */
[----:B------:R-:W-:Y:S01]  /*0450*/  UISETP.NE.U32.AND UP1, UPT, UR8, URZ, UPT ;  /* 0x000000ff0800728c */ /* 0x000fe2000bf25070 */
[----:B------:R-:W-:Y:S01]  /*0460*/  FSETP.NEU.AND P0, PT, RZ, UR45, PT ;  /* 0x0000002dff007c0b */ /* 0x000fe2000bf0d000 */
[----:B------:R-:W-:Y:S02]  /*0470*/  USEL UR4, URZ, 0xffffffff, UP2 ;  /* 0xffffffffff047887 */ /* 0x000fe40009000000 */
[----:B------:R-:W-:-:S10]  /*0480*/  UISETP.NE.AND.EX UP1, UPT, UR9, URZ, UPT, UP1 ;  /* 0x000000ff0900728c */ /* 0x000fd4000bf25310 */
[----:B------:R-:W-:Y:S01]  /*0490*/  VOTEU.ANY UP0, P0 ;  /* 0x0000000000ff7886 */ /* 0x000fe20000000100 */
[----:B------:R-:W-:-:S04]  /*04a0*/  @!UP1 USEL UR4, URZ, 0xffffffff, UP0 ;  /* 0xffffffffff049887 */ /* 0x000fc80008000000 */
[----:B------:R-:W-:-:S04]  /*04b0*/  ULOP3.LUT UR4, UR4, 0x1, URZ, 0xc0, !UPT ;  /* 0x0000000104047892 */ /* 0x000fc8000f8ec0ff */
[----:B------:R-:W-:-:S11]  /*04c0*/  UISETP.NE.U32.AND UP3, UPT, UR4, 0x1, UPT ;  /* 0x000000010400788c */ /* 0x000fd6000bf65070 */
.L_x_8:
[----:B------:R-:W1:Y:S02]  /*04d0*/  SHFL.IDX PT, R2, R87, RZ, 0x1f ;  /* 0x00001fff57027589 */ /* 0x000e6400000e0000 */
[----:B-1----:R-:W-:-:S13]  /*04e0*/  ISETP.NE.AND P0, PT, R2, RZ, PT ;  /* 0x000000ff0200720c */ /* 0x002fda0003f05270 */
[----:B------:R-:W-:Y:S05]  /*04f0*/  @P0 BRA `(.L_x_9) ;  /* 0x0000000400040947 */ /* 0x000fea0003800000 */
[----:B------:R-:W-:Y:S01]  /*0500*/  ELECT P0, URZ, PT ;  /* 0x0000000000ff782f */ /* 0x000fe20003800000 */
[----:B------:R-:W-:-:S12]  /*0510*/  BSSY.RECONVERGENT B0, `(.L_x_9) ;  /* 0x000003f000007945 */ /* 0x000fd80003800200 */
[----:B------:R-:W-:Y:S05]  /*0520*/  @!P0 BRA `(.L_x_10) ;  /* 0x0000000000f48947 */ /* 0x000fea0003800000 */
[----:B------:R-:W1:Y:S01]  /*0530*/  S2UR UR4, SR_CgaCtaId ;  /* 0x00000000000479c3 */ /* 0x000e620000008800 */
[----:B------:R-:W-:Y:S01]  /*0540*/  UMOV UR5, 0x400 ;  /* 0x0000040000057882 */ /* 0x000fe20000000000 */
[----:B------:R-:W-:Y:S01]  /*0550*/  UMOV UR8, 0x1 ;  /* 0x0000000100087882 */ /* 0x000fe20000000000 */
[----:B------:R-:W-:Y:S01]  /*0560*/  UMOV UR6, 0x2 ;  /* 0x0000000200067882 */ /* 0x000fe20000000000 */
[----:B------:R-:W-:-:S04]  /*0570*/  UIADD3 UR8, UPT, UPT, -UR8, 0x100000, URZ ;  /* 0x0010000008087890 */ /* 0x000fc8000fffe1ff */
[----:B------:R-:W-:Y:S02]  /*0580*/  USHF.L.U32 UR9, UR8, 0xb, URZ ;  /* 0x0000000b08097899 */ /* 0x000fe400080006ff */
[----:B------:R-:W-:Y:S02]  /*0590*/  USHF.L.U32 UR8, UR8, 0x1, URZ ;  /* 0x0000000108087899 */ /* 0x000fe400080006ff */
[----:B------:R-:W-:-:S04]  /*05a0*/  UIADD3 UR6, UPT, UPT, -UR6, 0x100000, URZ ;  /* 0x0010000006067890 */ /* 0x000fc8000fffe1ff */
[----:B------:R-:W-:Y:S02]  /*05b0*/  USHF.L.U32 UR7, UR6, 0xb, URZ ;  /* 0x0000000b06077899 */ /* 0x000fe400080006ff */
[----:B------:R-:W-:Y:S02]  /*05c0*/  USHF.L.U32 UR6, UR6, 0x1, URZ ;  /* 0x0000000106067899 */ /* 0x000fe400080006ff */
[----:B-1----:R-:W-:Y:S01]  /*05d0*/  ULEA UR4, UR4, UR5, 0x18 ;  /* 0x0000000504047291 */ /* 0x002fe2000f8ec0ff */
[----:B------:R-:W1:Y:S11]  /*05e0*/  FENCE.VIEW.ASYNC.S ;  /* 0x00000000000073c6 */ /* 0x000e760000000000 */
[----:B-1----:R1:W4:Y:S01]  /*05f0*/  SYNCS.EXCH.64 URZ, [UR4], UR8 ;  /* 0x0000000804ff75b2 */ /* 0x0023220008000100 */
[----:B------:R1:W1:Y:S01]  /*0600*/  SYNCS.EXCH.64 URZ, [UR4+0xc0], UR6 ;  /* 0x0000c00604ff75b2 */ /* 0x0002620008000100 */
        /* <DEDUP_REMOVED lines=46> */
[----:B----4-:R-:W-:Y:S01]  /*08f0*/  NOP ;  /* 0x0000000000007918 */ /* 0x010fe20000000000 */
.L_x_10:
[----:B-1----:R-:W-:Y:S05]  /*0900*/  BSYNC.RECONVERGENT B0 ;  /* 0x0000000000007941 */ /* 0x002fea0003800200 */
.L_x_9:
[----:B------:R-:W1:Y:S01]  /*0910*/  SHFL.IDX PT, R2, R87, RZ, 0x1f ;  /* 0x00001fff57027589 */ /* 0x000e6200000e0000 */
[----:B------:R-:W-:Y:S01]  /*0920*/  NOP ;  /* 0x0000000000007918 */ /* 0x000fe20000000000 */
[----:B-1----:R-:W-:-:S13]  /*0930*/  ISETP.NE.AND P0, PT, R2, 0x1, PT ;  /* 0x000000010200780c */ /* 0x002fda0003f05270 */
[----:B------:R-:W-:Y:S05]  /*0940*/  @P0 BRA `(.L_x_11) ;  /* 0x0000000000400947 */ /* 0x000fea0003800000 */
        /* <DEDUP_REMOVED lines=9> */
[----:B------:R-:W-:Y:S01]  /*09e0*/  USHF.L.U32 UR6, UR6, 0x1, URZ ;  /* 0x0000000106067899 */ /* 0x000fe200080006ff */
[----:B------:R-:W-:Y:S01]  /*09f0*/  ELECT P0, URZ, PT ;  /* 0x0000000000ff782f */ /* 0x000fe20003800000 */
[----:B-1----:R-:W-:Y:S01]  /*0a00*/  ULEA UR4, UR4, UR5, 0x18 ;  /* 0x0000000504047291 */ /* 0x002fe2000f8ec0ff */
[----:B------:R-:W1:Y:S11]  /*0a10*/  FENCE.VIEW.ASYNC.S ;  /* 0x00000000000073c6 */ /* 0x000e760000000000 */
[----:B-1----:R1:W4:Y:S01]  /*0a20*/  SYNCS.EXCH.64 URZ, [UR4+0x180], UR8 ;  /* 0x0001800804ff75b2 */ /* 0x0023220008000100 */
[----:B------:R1:W1:Y:S01]  /*0a30*/  SYNCS.EXCH.64 URZ, [UR4+0x188], UR6 ;  /* 0x0001880604ff75b2 */ /* 0x0002620008000100 */
[----:B------:R-:W-:Y:S01]  /*0a40*/  NOP ;  /* 0x0000000000007918 */ /* 0x000fe20000000000 */
.L_x_11:
[----:B------:R-:W2:Y:S01]  /*0a50*/  SHFL.IDX PT, R2, R87, RZ, 0x1f ;  /* 0x00001fff57027589 */ /* 0x000ea200000e0000 */
[----:B------:R-:W-:Y:S01]  /*0a60*/  NOP ;  /* 0x0000000000007918 */ /* 0x000fe20000000000 */
[----:B--2---:R-:W-:-:S13]  /*0a70*/  ISETP.NE.AND P0, PT, R2, 0x3, PT ;  /* 0x000000030200780c */ /* 0x004fda0003f05270 */
[----:B------:R-:W-:Y:S05]  /*0a80*/  @P0 BRA `(.L_x_12) ;  /* 0x0000000000300947 */ /* 0x000fea0003800000 */
[----:B-1----:R-:W1:Y:S01]  /*0a90*/  S2UR UR4, SR_CgaCtaId ;  /* 0x00000000000479c3 */ /* 0x002e620000008800 */
[----:B------:R-:W-:Y:S01]  /*0aa0*/  UMOV UR5, 0x400 ;  /* 0x0000040000057882 */ /* 0x000fe20000000000 */
[----:B------:R-:W-:Y:S01]  /*0ab0*/  UMOV UR6, 0x20 ;  /* 0x0000002000067882 */ /* 0x000fe20000000000 */
[----:B------:R-:W-:Y:S01]  /*0ac0*/  ELECT P0, URZ, PT ;  /* 0x0000000000ff782f */ /* 0x000fe20003800000 */
[----:B------:R-:W-:-:S04]  /*0ad0*/  UIADD3 UR6, UPT, UPT, -UR6, 0x100000, URZ ;  /* 0x0010000006067890 */ /* 0x000fc8000fffe1ff */
[----:B------:R-:W-:Y:S02]  /*0ae0*/  USHF.L.U32 UR7, UR6, 0xb, URZ ;  /* 0x0000000b06077899 */ /* 0x000fe400080006ff */
[----:B------:R-:W-:Y:S02]  /*0af0*/  USHF.L.U32 UR6, UR6, 0x1, URZ ;  /* 0x0000000106067899 */ /* 0x000fe400080006ff */
[----:B-1----:R-:W-:Y:S01]  /*0b00*/  ULEA UR4, UR4, UR5, 0x18 ;  /* 0x0000000504047291 */ /* 0x002fe2000f8ec0ff */
[----:B------:R-:W1:Y:S11]  /*0b10*/  FENCE.VIEW.ASYNC.S ;  /* 0x00000000000073c6 */ /* 0x000e760000000000 */
[----:B-1----:R2:W1:Y:S01]  /*0b20*/  SYNCS.EXCH.64 URZ, [UR4+0x190], UR6 ;  /* 0x0001900604ff75b2 */ /* 0x0024620008000100 */
[----:B------:R2:W1:Y:S02]  /*0b30*/  SYNCS.EXCH.64 URZ, [UR4+0x198], UR6 ;  /* 0x0001980604ff75b2 */ /* 0x0004640008000100 */
[----:B--2---:R-:W-:Y:S01]  /*0b40*/  NOP ;  /* 0x0000000000007918 */ /* 0x004fe20000000000 */
.L_x_12:
[----:B------:R-:W2:Y:S01]  /*0b50*/  SHFL.IDX PT, R2, R87, RZ, 0x1f ;  /* 0x00001fff57027589 */ /* 0x000ea200000e0000 */
[----:B------:R-:W-:Y:S01]  /*0b60*/  NOP ;  /* 0x0000000000007918 */ /* 0x000fe20000000000 */
[----:B--2---:R-:W-:-:S13]  /*0b70*/  ISETP.NE.AND P0, PT, R2, 0x4, PT ;  /* 0x000000040200780c */ /* 0x004fda0003f05270 */
[----:B------:R-:W-:Y:S05]  /*0b80*/  @P0 BRA `(.L_x_13) ;  /* 0x00000000004c0947 */ /* 0x000fea0003800000 */
[----:B-1----:R-:W1:Y:S01]  /*0b90*/  S2UR UR4, SR_CgaCtaId ;  /* 0x00000000000479c3 */ /* 0x002e620000008800 */
[----:B------:R-:W-:Y:S01]  /*0ba0*/  UMOV UR6, 0x1e0 ;  /* 0x000001e000067882 */ /* 0x000fe20000000000 */
[----:B------:R-:W-:Y:S01]  /*0bb0*/  UMOV UR5, 0x400 ;  /* 0x0000040000057882 */ /* 0x000fe20000000000 */
[----:B------:R-:W-:Y:S01]  /*0bc0*/  USEL UR6, UR6, 0x1a0, UP3 ;  /* 0x000001a006067887 */ /* 0x000fe20009800000 */
[----:B------:R-:W-:Y:S01]  /*0bd0*/  UMOV UR8, 0x1 ;  /* 0x0000000100087882 */ /* 0x000fe20000000000 */
[----:B------:R-:W-:Y:S01]  /*0be0*/  ELECT P0, URZ, PT ;  /* 0x0000000000ff782f */ /* 0x000fe20003800000 */
        /* <DEDUP_REMOVED lines=8> */
[----:B-1----:R2:W1:Y:S01]  /*0c70*/  SYNCS.EXCH.64 URZ, [UR4+0x1a0], UR8 ;  /* 0x0001a00804ff75b2 */ /* 0x0024620008000100 */
[----:B------:R2:W1:Y:S01]  /*0c80*/  SYNCS.EXCH.64 URZ, [UR4+0x1b0], UR6 ;  /* 0x0001b00604ff75b2 */ /* 0x0004620008000100 */
[----:B------:R2:W1:Y:S01]  /*0c90*/  SYNCS.EXCH.64 URZ, [UR4+0x1a8], UR8 ;  /* 0x0001a80804ff75b2 */ /* 0x0004620008000100 */
[----:B------:R2:W1:Y:S02]  /*0ca0*/  SYNCS.EXCH.64 URZ, [UR4+0x1b8], UR6 ;  /* 0x0001b80604ff75b2 */ /* 0x0004640008000100 */
[----:B--2---:R-:W-:Y:S01]  /*0cb0*/  NOP ;  /* 0x0000000000007918 */ /* 0x004fe20000000000 */
.L_x_13:
[----:B------:R-:W2:Y:S01]  /*0cc0*/  SHFL.IDX PT, R2, R87, RZ, 0x1f ;  /* 0x00001fff57027589 */ /* 0x000ea200000e0000 */
[----:B------:R-:W-:Y:S01]  /*0cd0*/  NOP ;  /* 0x0000000000007918 */ /* 0x000fe20000000000 */
[----:B--2---:R-:W-:-:S13]  /*0ce0*/  ISETP.NE.AND P0, PT, R2, 0x5, PT ;  /* 0x000000050200780c */ /* 0x004fda0003f05270 */
[----:B------:R-:W-:Y:S05]  /*0cf0*/  @P0 BRA `(.L_x_14) ;  /* 0x0000000000580947 */ /* 0x000fea0003800000 */
[----:B-1----:R-:W1:Y:S01]  /*0d00*/  S2UR UR4, SR_CgaCtaId ;  /* 0x00000000000479c3 */ /* 0x002e620000008800 */
        /* <DEDUP_REMOVED lines=12> */
[----:B-1----:R2:W1:Y:S01]  /*0dd0*/  SYNCS.EXCH.64 URZ, [UR4+0x1c0], UR8 ;  /* 0x0001c00804ff75b2 */ /* 0x0024620008000100 */
[----:B------:R2:W1:Y:S01]  /*0de0*/  SYNCS.EXCH.64 URZ, [UR4+0x1e0], UR6 ;  /* 0x0001e00604ff75b2 */ /* 0x0004620008000100 */
[----:B------:R2:W1:Y:S01]  /*0df0*/  SYNCS.EXCH.64 URZ, [UR4+0x1c8], UR8 ;  /* 0x0001c80804ff75b2 */ /* 0x0004620008000100 */
[----:B------:R2:W1:Y:S01]  /*0e00*/  SYNCS.EXCH.64 URZ, [UR4+0x1e8], UR6 ;  /* 0x0001e80604ff75b2 */ /* 0x0004620008000100 */
[----:B------:R2:W1:Y:S01]  /*0e10*/  SYNCS.EXCH.64 URZ, [UR4+0x1d0], UR8 ;  /* 0x0001d00804ff75b2 */ /* 0x0004620008000100 */
[----:B------:R2:W1:Y:S01]  /*0e20*/  SYNCS.EXCH.64 URZ, [UR4+0x1f0], UR6 ;  /* 0x0001f00604ff75b2 */ /* 0x0004620008000100 */
[----:B------:R2:W1:Y:S01]  /*0e30*/  SYNCS.EXCH.64 URZ, [UR4+0x1d8], UR8 ;  /* 0x0001d80804ff75b2 */ /* 0x0004620008000100 */
[----:B------:R2:W1:Y:S02]  /*0e40*/  SYNCS.EXCH.64 URZ, [UR4+0x1f8], UR6 ;  /* 0x0001f80604ff75b2 */ /* 0x0004640008000100 */
[----:B--2---:R-:W-:Y:S01]  /*0e50*/  NOP ;  /* 0x0000000000007918 */ /* 0x004fe20000000000 */
.L_x_14:
[----:B------:R-:W2:Y:S01]  /*0e60*/  SHFL.IDX PT, R2, R87, RZ, 0x1f ;  /* 0x00001fff57027589 */ /* 0x000ea200000e0000 */
[----:B------:R-:W-:Y:S01]  /*0e70*/  NOP ;  /* 0x0000000000007918 */ /* 0x000fe20000000000 */
[----:B--2---:R-:W-:-:S13]  /*0e80*/  ISETP.NE.AND P0, PT, R2, 0x3, PT ;  /* 0x000000030200780c */ /* 0x004fda0003f05270 */
[----:B------:R-:W-:Y:S05]  /*0e90*/  @P0 BRA `(.L_x_15) ;  /* 0x0000000000380947 */ /* 0x000fea0003800000 */
[----:B------:R-:W2:Y:S01]  /*0ea0*/  S2UR UR5, SR_CgaCtaId ;  /* 0x00000000000579c3 */ /* 0x000ea20000008800 */
[----:B-1----:R-:W-:Y:S01]  /*0eb0*/  UMOV UR4, 0x400 ;  /* 0x0000040000047882 */ /* 0x002fe20000000000 */
[----:B------:R-:W-:Y:S01]  /*0ec0*/  UMOV UR6, 0x20 ;  /* 0x0000002000067882 */ /* 0x000fe20000000000 */
[----:B------:R-:W-:Y:S01]  /*0ed0*/  ELECT P0, URZ, PT ;  /* 0x0000000000ff782f */ /* 0x000fe20003800000 */
[----:B------:R-:W-:-:S04]  /*0ee0*/  UIADD3 UR6, UPT, UPT, -UR6, 0x100000, URZ ;  /* 0x0010000006067890 */ /* 0x000fc8000fffe1ff */
[----:B------:R-:W-:Y:S02]  /*0ef0*/  USHF.L.U32 UR7, UR6, 0xb, URZ ;  /* 0x0000000b06077899 */ /* 0x000fe400080006ff */
[----:B------:R-:W-:Y:S02]  /*0f00*/  USHF.L.U32 UR6, UR6, 0x1, URZ ;  /* 0x0000000106067899 */ /* 0x000fe400080006ff */
[----:B--2---:R-:W-:Y:S01]  /*0f10*/  ULEA UR4, UR5, UR4, 0x18 ;  /* 0x0000000405047291 */ /* 0x004fe2000f8ec0ff */
[----:B------:R-:W1:Y:S11]  /*0f20*/  FENCE.VIEW.ASYNC.S ;  /* 0x00000000000073c6 */ /* 0x000e760000000000 */
[----:B-1----:R2:W1:Y:S01]  /*0f30*/  SYNCS.EXCH.64 URZ, [UR4+0x200], UR6 ;  /* 0x0002000604ff75b2 */ /* 0x0024620008000100 */
[----:B------:R2:W1:Y:S01]  /*0f40*/  SYNCS.EXCH.64 URZ, [UR4+0x210], UR6 ;  /* 0x0002100604ff75b2 */ /* 0x0004620008000100 */
[----:B------:R2:W1:Y:S01]  /*0f50*/  SYNCS.EXCH.64 URZ, [UR4+0x208], UR6 ;  /* 0x0002080604ff75b2 */ /* 0x0004620008000100 */
[----:B------:R2:W1:Y:S02]  /*0f60*/  SYNCS.EXCH.64 URZ, [UR4+0x218], UR6 ;  /* 0x0002180604ff75b2 */ /* 0x0004640008000100 */
[----:B--2---:R-:W-:Y:S01]  /*0f70*/  NOP ;  /* 0x0000000000007918 */ /* 0x004fe20000000000 */
.L_x_15:
[----:B-1----:R-:W1:Y:S01]  /*0f80*/  LDCU UR4, c[0x0][0x36c] ;  /* 0x00006d80ff0477ac */ /* 0x002e620008000800 */
[----:B------:R-:W-:Y:S01]  /*0f90*/  ISETP.NE.OR P3, PT, R0, 0x2, !P3 ;  /* 0x000000020000780c */ /* 0x000fe20005f65670 */
[----:B------:R-:W-:Y:S01]  /*0fa0*/  NOP ;  /* 0x0000000000007918 */ /* 0x000fe20000000000 */
[----:B------:R-:W-:Y:S01]  /*0fb0*/  LOP3.LUT R0, R93, 0x1f, RZ, 0xc0, !PT ;  /* 0x0000001f5d007812 */ /* 0x000fe200078ec0ff */
[----:B------:R-:W-:Y:S02]  /*0fc0*/  UISETP.NE.AND UP4, UPT, UR20, 0x2, UPT ;  /* 0x000000021400788c */ /* 0x000fe4000bf85270 */
[----:B------:R-:W-:Y:S02]  /*0fd0*/  UISETP.NE.AND UP5, UPT, UR20, URZ, UPT ;  /* 0x000000ff1400728c */ /* 0x000fe4000bfa5270 */
[----:B-1----:R-:W-:-:S09]  /*0fe0*/  UISETP.EQ.U32.AND UP6, UPT, UR4, 0x1, UPT ;  /* 0x000000010400788c */ /* 0x002fd2000bfc2070 */
[----:B------:R-:W-:Y:S05]  /*0ff0*/  BRA.U !UP6, `(.L_x_16) ;  /* 0x000000010e087547 */ /* 0x000fea000b800000 */
[----:B----4-:R-:W-:Y:S01]  /*1000*/  UCGABAR_ARV ;  /* 0x00000000000079c7 */ /* 0x010fe20008000000 */
[----:B------:R-:W-:Y:S05]  /*1010*/  BRA `(.L_x_17) ;  /* 0x0000000000047947 */ /* 0x000fea0003800000 */
.L_x_16:
[----:B----4-:R-:W-:Y:S01]  /*1020*/  NOP ;  /* 0x0000000000007918 */ /* 0x010fe20000000000 */
.L_x_17:
[----:B------:R-:W1:Y:S01]  /*1030*/  S2UR UR48, SR_CTAID.X ;  /* 0x00000000003079c3 */ /* 0x000e620000002500 */
[----:B------:R-:W-:-:S05]  /*1040*/  CS2R.32 R88, SR_CgaSize ;  /* 0x0000000000587805 */ /* 0x000fca0000008a00 */
[----:B------:R-:W-:-:S05]  /*1050*/  IMAD R88, R88, -0xa0, RZ ;  /* 0xffffff6058587824 */ /* 0x000fca00078e02ff */
[----:B------:R-:W-:-:S14]  /*1060*/  R2UR UR5, R88 ;  /* 0x00000000580572ca */ /* 0x000fdc00000e0000 */
[----:B------:R-:W2:Y:S01]  /*1070*/  LDCU UR5, c[0x0][UR5+0x2b0] ;  /* 0x00005600050577ac */ /* 0x000ea20008000800 */
[----:B------:R-:W-:-:S05]  /*1080*/  CS2R.32 R88, SR_CgaSize ;  /* 0x0000000000587805 */ /* 0x000fca0000008a00 */
[----:B------:R-:W-:-:S05]  /*1090*/  IMAD R88, R88, -0xa0, RZ ;  /* 0xffffff6058587824 */ /* 0x000fca00078e02ff */
[----:B------:R-:W-:-:S14]  /*10a0*/  R2UR UR4, R88 ;  /* 0x00000000580472ca */ /* 0x000fdc00000e0000 */
[----:B------:R-:W4:Y:S01]  /*10b0*/  LDCU UR4, c[0x0][UR4+0x2b4] ;  /* 0x00005680040477ac */ /* 0x000f220008000800 */
[----:B------:R-:W3:Y:S01]  /*10c0*/  S2UR UR49, SR_CTAID.Y ;  /* 0x00000000003179c3 */ /* 0x000ee20000002600 */
[----:B------:R-:W-:-:S05]  /*10d0*/  CS2R.32 R88, SR_CgaSize ;  /* 0x0000000000587805 */ /* 0x000fca0000008a00 */
[----:B------:R-:W-:-:S05]  /*10e0*/  IMAD R88, R88, -0xa0, RZ ;  /* 0xffffff6058587824 */ /* 0x000fca00078e02ff */
[----:B------:R-:W-:-:S14]  /*10f0*/  R2UR UR8, R88 ;  /* 0x00000000580872ca */ /* 0x000fdc00000e0000 */
[----:B------:R-:W4:Y:S01]  /*1100*/  LDCU UR8, c[0x0][UR8+0x2a0] ;  /* 0x00005400080877ac */ /* 0x000f220008000800 */
[----:B------:R-:W-:-:S05]  /*1110*/  CS2R.32 R88, SR_CgaSize ;  /* 0x0000000000587805 */ /* 0x000fca0000008a00 */
[----:B------:R-:W-:-:S05]  /*1120*/  IMAD R88, R88, -0xa0, RZ ;  /* 0xffffff6058587824 */ /* 0x000fca00078e02ff */
[----:B------:R-:W-:-:S14]  /*1130*/  R2UR UR63, R88 ;  /* 0x00000000583f72ca */ /* 0x000fdc00000e0000 */
[----:B------:R-:W4:Y:S01]  /*1140*/  LDCU UR63, c[0x0][UR63+0x2a4] ;  /* 0x000054803f3f77ac */ /* 0x000f220008000800 */
[----:B------:R-:W4:Y:S01]  /*1150*/  S2UR UR6, SR_CgaCtaId ;  /* 0x00000000000679c3 */ /* 0x000f220000008800 */
[----:B------:R-:W4:Y:S01]  /*1160*/  LDCU UR21, c[0x0][0xb24] ;  /* 0x00016480ff1577ac */ /* 0x000f220008000800 */
[----:B------:R-:W4:Y:S01]  /*1170*/  LDCU UR41, c[0x0][0xb24] ;  /* 0x00016480ff2977ac */ /* 0x000f220008000800 */
[----:B-1----:R-:W-:Y:S01]  /*1180*/  I2FP.F32.U32 R3, UR48 ;  /* 0x0000003000037c45 */ /* 0x002fe20008201000 */
[----:B------:R-:W1:Y:S04]  /*1190*/  LDCU UR23, c[0x0][0xb30] ;  /* 0x00016600ff1777ac */ /* 0x000e680008000800 */
[----:B--2---:R-:W-:Y:S01]  /*11a0*/  FMUL R3, R3, UR5 ;  /* 0x0000000503037c20 */ /* 0x004fe20008400000 */
[----:B---3--:R-:W-:-:S05]  /*11b0*/  I2FP.F32.U32 R2, UR49 ;  /* 0x0000003100027c45 */ /* 0x008fca0008201000 */
[----:B------:R-:W2:Y:S01]  /*11c0*/  F2I.U32.TRUNC.NTZ R3, R3 ;  /* 0x0000000300037305 */ /* 0x000ea2000020f000 */
[----:B----4-:R-:W-:Y:S01]  /*11d0*/  FMUL R2, R2, UR4 ;  /* 0x0000000402027c20 */ /* 0x010fe20008400000 */
[----:B------:R-:W-:-:S06]  /*11e0*/  ULOP3.LUT UR4, UR6, 0x1, URZ, 0xc0, !UPT ;  /* 0x0000000106047892 */ /* 0x000fcc000f8ec0ff */
[----:B------:R-:W3:Y:S01]  /*11f0*/  F2I.U32.TRUNC.NTZ R2, R2 ;  /* 0x0000000200027305 */ /* 0x000ee2000020f000 */
[----:B------:R-:W-:-:S04]  /*1200*/  UISETP.NE.U32.AND UP0, UPT, UR4, 0x1, UPT ;  /* 0x000000010400788c */ /* 0x000fc8000bf05070 */
[----:B------:R-:W-:Y:S01]  /*1210*/  USEL UR4, URZ, 0xa00, UP0 ;  /* 0x00000a00ff047887 */ /* 0x000fe20008000000 */
[----:B--2---:R-:W-:Y:S02]  /*1220*/  R2UR UR5, R3 ;  /* 0x00000000030572ca */ /* 0x004fe400000e0000 */
[----:B---3--:R-:W-:Y:S02]  /*1230*/  R2UR UR7, R2 ;  /* 0x00000000020772ca */ /* 0x008fe400000e0000 */
[----:B------:R-:W-:-:S09]  /*1240*/  PRMT R2, RZ, 0x7610, R2 ;  /* 0x00007610ff027816 */ /* 0x000fd20000000002 */
[----:B------:R-:W-:-:S04]  /*1250*/  UIADD3 UR6, UPT, UPT, -UR5, URZ, URZ ;  /* 0x000000ff05067290 */ /* 0x000fc8000fffe1ff */
[----:B------:R-:W-:Y:S02]  /*1260*/  UIMAD UR6, UR8, UR6, UR48 ;  /* 0x00000006080672a4 */ /* 0x000fe4000f8e0230 */
[----:B------:R-:W-:-:S04]  /*1270*/  UIADD3 UR5, UPT, UPT, -UR7, URZ, URZ ;  /* 0x000000ff07057290 */ /* 0x000fc8000fffe1ff */
[----:B------:R-:W-:Y:S01]  /*1280*/  IMAD.U32 R88, RZ, RZ, UR6 ;  /* 0x00000006ff587e24 */ /* 0x000fe2000f8e00ff */
[----:B------:R-:W-:Y:S01]  /*1290*/  UIMAD UR63, UR63, UR5, UR49 ;  /* 0x000000053f3f72a4 */ /* 0x000fe2000f8e0231 */
[----:B-1----:R-:W-:Y:S11]  /*12a0*/  BRA.U UP5, `(.L_x_18) ;  /* 0x0000000105287547 */ /* 0x002ff6000b800000 */
[----:B------:R-:W-:Y:S01]  /*12b0*/  R2UR UR7, R88 ;  /* 0x00000000580772ca */ /* 0x000fe200000e0000 */
[----:B------:R-:W-:-:S12]  /*12c0*/  UISETP.NE.AND UP0, UPT, UR63, URZ, UPT ;  /* 0x000000ff3f00728c */ /* 0x000fd8000bf05270 */
[----:B------:R-:W-:-:S04]  /*12d0*/  UISETP.EQ.OR UP0, UPT, UR7, URZ, !UP0 ;  /* 0x000000ff0700728c */ /* 0x000fc8000c702670 */
[----:B------:R-:W-:Y:S02]  /*12e0*/  USEL UR6, URZ, 0x1, !UP0 ;  /* 0x00000001ff067887 */ /* 0x000fe4000c000000 */
[----:B------:R-:W-:-:S04]  /*12f0*/  UISETP.NE.AND UP0, UPT, UR63, URZ, UPT ;  /* 0x000000ff3f00728c */ /* 0x000fc8000bf05270 */
[----:B------:R-:W-:Y:S02]  /*1300*/  USEL UR5, URZ, 0x2, UP0 ;  /* 0x00000002ff057887 */ /* 0x000fe40008000000 */
[----:B------:R-:W-:-:S04]  /*1310*/  UISETP.NE.AND UP0, UPT, UR7, 0x1, UPT ;  /* 0x000000010700788c */ /* 0x000fc8000bf05270 */
[----:B------:R-:W-:-:S04]  /*1320*/  USEL UR5, UR5, 0x2, UP0 ;  /* 0x0000000205057887 */ /* 0x000fc80008000000 */
[----:B------:R-:W-:-:S06]  /*1330*/  UIADD3 UR5, UPT, UPT, UR6, UR5, URZ ;  /* 0x0000000506057290 */ /* 0x000fcc000fffe0ff */
[----:B------:R-:W-:-:S07]  /*1340*/  MOV R2, UR5 ;  /* 0x0000000500027c02 */ /* 0x000fce0008000f00 */
.L_x_18:
[----:B------:R-:W1:Y:S01]  /*1350*/  S2UR UR36, SR_CTAID.Z ;  /* 0x00000000002479c3 */ /* 0x000e620000002700 */
[----:B------:R-:W-:-:S09]  /*1360*/  UISETP.GE.AND UP0, UPT, UR21, 0x1, UPT ;  /* 0x000000011500788c */ /* 0x000fd2000bf06270 */
[----:B------:R-:W-:Y:S05]  /*1370*/  BRA.U !UP0, `(.L_x_19) ;  /* 0x0000000108d07547 */ /* 0x000fea000b800000 */
[----:B------:R-:W2:Y:S01]  /*1380*/  LDCU.128 UR12, c[0x0][0xb10] ;  /* 0x00016200ff0c77ac */ /* 0x000ea20008000c00 */
[----:B------:R-:W3:Y:S01]  /*1390*/  LDCU UR22, c[0x0][0xb0c] ;  /* 0x00016180ff1677ac */ /* 0x000ee20008000800 */
[----:B------:R-:W4:Y:S01]  /*13a0*/  LDCU UR7, c[0x0][0x370] ;  /* 0x00006e00ff0777ac */ /* 0x000f220008000800 */
[----:B------:R-:W1:Y:S01]  /*13b0*/  LDCU UR8, c[0x0][0x374] ;  /* 0x00006e80ff0877ac */ /* 0x000e620008000800 */
[----:B------:R-:W1:Y:S01]  /*13c0*/  LDCU UR9, c[0x0][0xb20] ;  /* 0x00016400ff0977ac */ /* 0x000e620008000800 */
[----:B--2---:R-:W-:Y:S02]  /*13d0*/  UIMAD.WIDE.U32 UR10, UR48, UR12, URZ ;  /* 0x0000000c300a72a5 */ /* 0x004fe4000f8e00ff */
[----:B---3--:R-:W-:Y:S02]  /*13e0*/  UISETP.NE.AND UP0, UPT, UR22, 0x1, UPT ;  /* 0x000000011600788c */ /* 0x008fe4000bf05270 */
[----:B------:R-:W-:Y:S02]  /*13f0*/  UIMAD.WIDE.U32 UR16, UR49, UR15, URZ ;  /* 0x0000000f311072a5 */ /* 0x000fe4000f8e00ff */
[----:B----4-:R-:W-:Y:S01]  /*1400*/  UIMAD.WIDE.U32 UR18, UR7, UR12, URZ ;  /* 0x0000000c071272a5 */ /* 0x010fe2000f8e00ff */
[----:B------:R-:W-:Y:S01]  /*1410*/  UMOV UR6, UR11 ;  /* 0x0000000b00067c82 */ /* 0x000fe20008000000 */
[----:B------:R-:W-:-:S02]  /*1420*/  UISETP.NE.AND UP1, UPT, UR21, 0x1, UPT ;  /* 0x000000011500788c */ /* 0x000fc4000bf25270 */
[----:B------:R-:W-:Y:S01]  /*1430*/  USHF.R.U32.HI UR6, URZ, UR13, UR6 ;  /* 0x0000000dff067299 */ /* 0x000fe20008011606 */
[----:B------:R-:W2:Y:S02]  /*1440*/  LDCU.64 UR10, c[0x0][0xb28] ;  /* 0x00016500ff0a77ac */ /* 0x000ea40008000a00 */
[----:B------:R-:W-:Y:S01]  /*1450*/  UMOV UR18, UR19 ;  /* 0x0000001300127c82 */ /* 0x000fe20008000000 */
[----:B------:R-:W-:Y:S02]  /*1460*/  USEL UR6, UR48, UR6, !UP0 ;  /* 0x0000000630067287 */ /* 0x000fe4000c000000 */
[----:B------:R-:W-:Y:S02]  /*1470*/  @UP0 USHF.R.U32.HI UR7, URZ, UR13, UR18 ;  /* 0x0000000dff070299 */ /* 0x000fe40008011612 */
[----:B------:R-:W-:Y:S02]  /*1480*/  UISETP.NE.AND UP0, UPT, UR14, 0x1, UPT ;  /* 0x000000010e00788c */ /* 0x000fe4000bf05270 */
[----:B-1----:R-:W-:Y:S01]  /*1490*/  UIMAD.WIDE.U32 UR12, UR8, UR15, URZ ;  /* 0x0000000f080c72a5 */ /* 0x002fe2000f8e00ff */
[----:B------:R-:W-:-:S02]  /*14a0*/  UMOV UR5, UR17 ;  /* 0x0000001100057c82 */ /* 0x000fc40008000000 */
[----:B------:R-:W-:-:S04]  /*14b0*/  USHF.R.U32.HI UR5, URZ, UR9, UR5 ;  /* 0x00000009ff057299 */ /* 0x000fc80008011605 */
[----:B------:R-:W-:Y:S01]  /*14c0*/  UMOV UR12, UR13 ;  /* 0x0000000d000c7c82 */ /* 0x000fe20008000000 */
[----:B--2---:R-:W-:Y:S02]  /*14d0*/  UIMAD.WIDE.U32 UR16, UR7, UR10, URZ ;  /* 0x0000000a071072a5 */ /* 0x004fe4000f8e00ff */
[----:B------:R-:W-:Y:S02]  /*14e0*/  @UP0 USHF.R.U32.HI UR8, URZ, UR9, UR12 ;  /* 0x00000009ff080299 */ /* 0x000fe4000801160c */
[----:B------:R-:W-:Y:S02]  /*14f0*/  USEL UR5, UR49, UR5, !UP0 ;  /* 0x0000000531057287 */ /* 0x000fe4000c000000 */
[----:B------:R-:W-:Y:S01]  /*1500*/  UIMAD.WIDE.U32 UR12, UR8, UR10, URZ ;  /* 0x0000000a080c72a5 */ /* 0x000fe2000f8e00ff */
[----:B------:R-:W-:Y:S02]  /*1510*/  UMOV UR16, UR17 ;  /* 0x0000001100107c82 */ /* 0x000fe40008000000 */
[----:B------:R-:W-:-:S04]  /*1520*/  @UP1 USHF.R.U32.HI UR7, URZ, UR11, UR16 ;  /* 0x0000000bff071299 */ /* 0x000fc80008011610 */
[----:B------:R-:W-:Y:S01]  /*1530*/  UMOV UR12, UR13 ;  /* 0x0000000d000c7c82 */ /* 0x000fe20008000000 */
[----:B------:R-:W-:Y:S02]  /*1540*/  UIMAD UR9, UR7, UR21, URZ ;  /* 0x00000015070972a4 */ /* 0x000fe4000f8e02ff */
[----:B------:R-:W-:Y:S02]  /*1550*/  @UP1 USHF.R.U32.HI UR8, URZ, UR11, UR12 ;  /* 0x0000000bff081299 */ /* 0x000fe4000801160c */
[----:B------:R-:W-:Y:S02]  /*1560*/  UIMAD.WIDE.U32 UR12, UR5, UR10, URZ ;  /* 0x0000000a050c72a5 */ /* 0x000fe4000f8e00ff */
[----:B------:R-:W-:Y:S02]  /*1570*/  UIMAD UR8, UR8, UR21, URZ ;  /* 0x00000015080872a4 */ /* 0x000fe4000f8e02ff */
[----:B------:R-:W-:Y:S02]  /*1580*/  UIADD3 UR12, UPT, UPT, -UR6, URZ, URZ ;  /* 0x000000ff060c7290 */ /* 0x000fe4000fffe1ff */
[----:B------:R-:W-:-:S02]  /*1590*/  UISETP.GE.AND UP0, UPT, UR5, UR8, UPT ;  /* 0x000000080500728c */ /* 0x000fc4000bf06270 */
[----:B------:R-:W-:Y:S02]  /*15a0*/  UIMAD UR48, UR22, UR12, UR48 ;  /* 0x0000000c163072a4 */ /* 0x000fe4000f8e0230 */
[----:B------:R-:W-:Y:S02]  /*15b0*/  UISETP.GE.OR UP0, UPT, UR6, UR9, UP0 ;  /* 0x000000090600728c */ /* 0x000fe40008706670 */
[----:B------:R-:W-:-:S03]  /*15c0*/  UIMAD.WIDE.U32 UR8, UR6, UR10, URZ ;  /* 0x0000000a060872a5 */ /* 0x000fc6000f8e00ff */
[----:B------:R-:W-:Y:S02]  /*15d0*/  UMOV UR10, UR13 ;  /* 0x0000000d000a7c82 */ /* 0x000fe40008000000 */
[----:B------:R-:W-:-:S04]  /*15e0*/  USHF.R.U32.HI UR10, URZ, UR11, UR10 ;  /* 0x0000000bff0a7299 */ /* 0x000fc8000801160a */
[----:B------:R-:W-:Y:S02]  /*15f0*/  USEL UR8, UR5, UR10, !UP1 ;  /* 0x0000000a05087287 */ /* 0x000fe4000c800000 */
[----:B------:R-:W-:Y:S02]  /*1600*/  @!UP0 USHF.R.U32.HI UR9, URZ, UR11, UR9 ;  /* 0x0000000bff098299 */ /* 0x000fe40008011609 */
[----:B------:R-:W-:Y:S02]  /*1610*/  UIADD3 UR10, UPT, UPT, -UR8, URZ, URZ ;  /* 0x000000ff080a7290 */ /* 0x000fe4000fffe1ff */
[----:B------:R-:W-:Y:S02]  /*1620*/  @!UP0 USEL UR9, UR6, UR9, !UP1 ;  /* 0x0000000906098287 */ /* 0x000fe4000c800000 */
[----:B------:R-:W-:Y:S02]  /*1630*/  UIMAD UR10, UR21, UR10, UR5 ;  /* 0x0000000a150a72a4 */ /* 0x000fe4000f8e0205 */
[----:B------:R-:W-:-:S02]  /*1640*/  UIADD3 UR11, UPT, UPT, -UR5, URZ, URZ ;  /* 0x000000ff050b7290 */ /* 0x000fc4000fffe1ff */
[----:B------:R-:W-:Y:S02]  /*1650*/  @!UP0 UIMAD UR7, UR10, UR7, UR9 ;  /* 0x000000070a0782a4 */ /* 0x000fe4000f8e0209 */
[----:B------:R-:W-:Y:S02]  /*1660*/  @!UP0 UIADD3 UR8, UPT, UPT, UR8, -UR9, URZ ;  /* 0x8000000908088290 */ /* 0x000fe4000fffe0ff */
[----:B------:R-:W-:Y:S02]  /*1670*/  UIMAD UR11, UR14, UR11, UR49 ;  /* 0x0000000b0e0b72a4 */ /* 0x000fe4000f8e0231 */
[----:B------:R-:W-:-:S03]  /*1680*/  @!UP0 UIMAD UR5, UR8, UR21, UR6 ;  /* 0x00000015080582a4 */ /* 0x000fc6000f8e0206 */
[----:B------:R-:W-:Y:S01]  /*1690*/  @!UP0 UMOV UR6, UR7 ;  /* 0x0000000700068c82 */ /* 0x000fe20008000000 */
[----:B------:R-:W-:Y:S02]  /*16a0*/  UIMAD UR49, UR5, UR14, UR11 ;  /* 0x0000000e053172a4 */ /* 0x000fe4000f8e020b */
[----:B------:R-:W-:-:S12]  /*16b0*/  UIMAD UR48, UR6, UR22, UR48 ;  /* 0x00000016063072a4 */ /* 0x000fd8000f8e0230 */
.L_x_19:
[----:B------:R-:W-:-:S09]  /*16c0*/  UISETP.NE.AND UP0, UPT, UR23, 0x1, UPT ;  /* 0x000000011700788c */ /* 0x000fd2000bf05270 */
[----:B------:R-:W-:Y:S05]  /*16d0*/  BRA.U UP0, `(.L_x_20) ;  /* 0x0000000100447547 */ /* 0x000fea000b800000 */
[----:B------:R-:W2:Y:S01]  /*16e0*/  LDCU.128 UR12, c[0x0][0xb10] ;  /* 0x00016200ff0c77ac */ /* 0x000ea20008000c00 */
[----:B------:R-:W3:Y:S01]  /*16f0*/  LDCU UR10, c[0x0][0xb0c] ;  /* 0x00016180ff0a77ac */ /* 0x000ee20008000800 */
[----:B------:R-:W4:Y:S01]  /*1700*/  LDCU UR11, c[0x0][0xb20] ;  /* 0x00016400ff0b77ac */ /* 0x000f220008000800 */
[----:B--2---:R-:W-:Y:S02]  /*1710*/  UIMAD.WIDE.U32 UR6, UR48, UR12, URZ ;  /* 0x0000000c300672a5 */ /* 0x004fe4000f8e00ff */
[----:B------:R-:W-:Y:S02]  /*1720*/  UIMAD.WIDE.U32 UR8, UR49, UR15, URZ ;  /* 0x0000000f310872a5 */ /* 0x000fe4000f8e00ff */
[----:B---3--:R-:W-:-:S03]  /*1730*/  UISETP.NE.AND UP0, UPT, UR10, 0x1, UPT ;  /* 0x000000010a00788c */ /* 0x008fc6000bf05270 */
[----:B------:R-:W-:Y:S02]  /*1740*/  UMOV UR6, UR7 ;  /* 0x0000000700067c82 */ /* 0x000fe40008000000 */
[----:B------:R-:W-:Y:S01]  /*1750*/  USHF.R.U32.HI UR6, URZ, UR13, UR6 ;  /* 0x0000000dff067299 */ /* 0x000fe20008011606 */
[----:B------:R-:W-:-:S03]  /*1760*/  UMOV UR5, UR9 ;  /* 0x0000000900057c82 */ /* 0x000fc60008000000 */
[----:B------:R-:W-:Y:S02]  /*1770*/  USEL UR6, UR48, UR6, !UP0 ;  /* 0x0000000630067287 */ /* 0x000fe4000c000000 */
[----:B------:R-:W-:Y:S02]  /*1780*/  UISETP.NE.AND UP0, UPT, UR14, 0x1, UPT ;  /* 0x000000010e00788c */ /* 0x000fe4000bf05270 */
[----:B----4-:R-:W-:-:S04]  /*1790*/  USHF.R.U32.HI UR5, URZ, UR11, UR5 ;  /* 0x0000000bff057299 */ /* 0x010fc80008011605 */
[----:B------:R-:W-:-:S04]  /*17a0*/  USEL UR5, UR49, UR5, !UP0 ;  /* 0x0000000531057287 */ /* 0x000fc8000c000000 */
[----:B------:R-:W-:Y:S02]  /*17b0*/  UIADD3 UR7, UPT, UPT, UR6, -UR5, URZ ;  /* 0x8000000506077290 */ /* 0x000fe4000fffe0ff */
[----:B------:R-:W-:Y:S02]  /*17c0*/  UIADD3 UR5, UPT, UPT, -UR6, UR5, URZ ;  /* 0x0000000506057290 */ /* 0x000fe4000fffe1ff */
[----:B------:R-:W-:Y:S02]  /*17d0*/  UIMAD UR49, UR7, UR14, UR49 ;  /* 0x0000000e073172a4 */ /* 0x000fe4000f8e0231 */
[----:B------:R-:W-:-:S12]  /*17e0*/  UIMAD UR48, UR5, UR10, UR48 ;  /* 0x0000000a053072a4 */ /* 0x000fd8000f8e0230 */
.L_x_20:
[----:B------:R-:W-:Y:S01]  /*17f0*/  UISETP.NE.AND UP0, UPT, UR20, 0x2, UPT ;  /* 0x000000021400788c */ /* 0x000fe2000bf05270 */
[----:B------:R-:W-:Y:S09]  /*1800*/  BRA.U !UP6, `(.L_x_21) ;  /* 0x000000010e0c7547 */ /* 0x000ff2000b800000 */
[----:B------:R-:W-:Y:S01]  /*1810*/  UCGABAR_WAIT ;  /* 0x0000000000007dc7 */ /* 0x000fe20008000000 */
[----:B------:R-:W-:Y:S01]  /*1820*/  CCTL.IVALL ;  /* 0x00000000ff00798f */ /* 0x000fe20002000000 */
[----:B------:R-:W-:Y:S05]  /*1830*/  BRA `(.L_x_22) ;  /* 0x0000000000047947 */ /* 0x000fea0003800000 */
.L_x_21:
[----:B------:R-:W-:Y:S06]  /*1840*/  BAR.SYNC.DEFER_BLOCKING 0x0 ;  /* 0x0000000000007b1d */ /* 0x000fec0000010000 */
.L_x_22:
[----:B------:R-:W-:Y:S05]  /*1850*/  BRA.U UP0, `(.L_x_23) ;  /* 0x0000001d008c7547 */ /* 0x000fea000b800000 */
[----:B------:R-:W2:Y:S01]  /*1860*/  LDCU UR7, c[0x0][0x38c] ;  /* 0x00007180ff0777ac */ /* 0x000ea20008000800 */
[----:B------:R-:W3:Y:S01]  /*1870*/  S2UR UR9, SR_CgaCtaId ;  /* 0x00000000000979c3 */ /* 0x000ee20000008800 */
[----:B------:R-:W-:Y:S01]  /*1880*/  PLOP3.LUT P1, PT, PT, PT, UP3, 0x80, 0x8 ;  /* 0x000000000008781c */ /* 0x000fe20003f2f038 */
[----:B------:R-:W-:Y:S01]  /*1890*/  IMAD.MOV.U32 R12, RZ, RZ, 0x1 ;  /* 0x00000001ff0c7424 */ /* 0x000fe200078e00ff */
[----:B------:R-:W-:Y:S01]  /*18a0*/  UMOV UR8, 0x400 ;  /* 0x0000040000087882 */ /* 0x000fe20000000000 */
[----:B------:R-:W-:Y:S01]  /*18b0*/  UISETP.NE.AND UP1, UPT, UR20, URZ, UPT ;  /* 0x000000ff1400728c */ /* 0x000fe2000bf25270 */
[----:B------:R-:W-:Y:S01]  /*18c0*/  ISETP.EQ.OR P2, PT, R0, RZ, P3 ;  /* 0x000000ff0000720c */ /* 0x000fe20001f42670 */
[----:B------:R-:W-:Y:S01]  /*18d0*/  USEL UR26, URZ, 0x1, UP4 ;  /* 0x00000001ff1a7887 */ /* 0x000fe2000a000000 */
[----:B------:R-:W-:Y:S02]  /*18e0*/  PLOP3.LUT P1, PT, P1, PT, PT, 0x8, 0x80 ;  /* 0x000000000080781c */ /* 0x000fe40000f2e170 */
[----:B------:R-:W-:Y:S01]  /*18f0*/  CS2R R10, SRZ ;  /* 0x00000000000a7805 */ /* 0x000fe2000001ff00 */
[----:B------:R-:W-:Y:S01]  /*1900*/  IMAD.MOV.U32 R9, RZ, RZ, RZ ;  /* 0x000000ffff097224 */ /* 0x000fe200078e00ff */
[----:B------:R-:W4:Y:S01]  /*1910*/  LDCU UR40, c[0x0][0x370] ;  /* 0x00006e00ff2877ac */ /* 0x000f220008000800 */
[----:B------:R-:W-:Y:S01]  /*1920*/  IMAD.MOV.U32 R8, RZ, RZ, 0x1 ;  /* 0x00000001ff087424 */ /* 0x000fe200078e00ff */
[----:B------:R-:W1:Y:S01]  /*1930*/  LDCU.64 UR28, c[0x0][0x348] ;  /* 0x00006900ff1c77ac */ /* 0x000e620008000a00 */
[----:B--2---:R-:W-:-:S02]  /*1940*/  UIADD3 UR6, UPT, UPT, UR7, 0x3f, URZ ;  /* 0x0000003f07067890 */ /* 0x004fc4000fffe0ff */
[----:B------:R-:W-:Y:S02]  /*1950*/  USHF.R.U32.HI UR45, URZ, 0x6, UR4 ;  /* 0x00000006ff2d7899 */ /* 0x000fe40008011604 */
[----:B------:R-:W-:Y:S02]  /*1960*/  USHF.R.S32.HI UR5, URZ, 0x1f, UR6 ;  /* 0x0000001fff057899 */ /* 0x000fe40008011406 */
[----:B------:R-:W-:Y:S02]  /*1970*/  UIADD3 UR46, UPT, UPT, UR7, 0x7e, URZ ;  /* 0x0000007e072e7890 */ /* 0x000fe4000fffe0ff */
[----:B------:R-:W-:Y:S02]  /*1980*/  ULEA.HI UR5, UR5, UR6, URZ, 0x6 ;  /* 0x0000000605057291 */ /* 0x000fe4000f8f30ff */
[----:B---3--:R-:W-:Y:S02]  /*1990*/  ULEA UR6, UR9, UR8, 0x18 ;  /* 0x0000000809067291 */ /* 0x008fe4000f8ec0ff */
[----:B------:R-:W-:-:S02]  /*19a0*/  USHF.R.S32.HI UR43, URZ, 0x6, UR5 ;  /* 0x00000006ff2b7899 */ /* 0x000fc40008011405 */
[----:B------:R-:W-:Y:S02]  /*19b0*/  UIADD3 UR5, UPT, UPT, UR7, -0x1, URZ ;  /* 0xffffffff07057890 */ /* 0x000fe4000fffe0ff */
[----:B------:R-:W-:Y:S02]  /*19c0*/  UISETP.LT.U32.AND UP0, UPT, UR43, 0x18, UPT ;  /* 0x000000182b00788c */ /* 0x000fe4000bf01070 */
[----:B------:R-:W-:Y:S02]  /*19d0*/  UISETP.GE.U32.AND UP2, UPT, UR5, -0x7f, UPT ;  /* 0xffffff810500788c */ /* 0x000fe4000bf46070 */
[----:B------:R-:W-:Y:S01]  /*19e0*/  USEL UR42, UR43, 0x18, UP0 ;  /* 0x000000182b2a7887 */ /* 0x000fe20008000000 */
[----:B------:R-:W2:Y:S03]  /*19f0*/  LDCU UR39, c[0x0][0x374] ;  /* 0x00006e80ff2777ac */ /* 0x000ea60008000800 */
[----:B------:R-:W-:-:S02]  /*1a00*/  UIADD3 UR21, UPT, UPT, UR42, -0x1, URZ ;  /* 0xffffffff2a157890 */ /* 0x000fc4000fffe0ff */
[----:B------:R-:W-:-:S03]  /*1a10*/  USEL UR26, UR26, 0x2, UP1 ;  /* 0x000000021a1a7887 */ /* 0x000fc60008800000 */
[----:B------:R-:W-:Y:S02]  /*1a20*/  @UP2 UIADD3 UR21, UPT, UPT, UR42, URZ, URZ ;  /* 0x000000ff2a152290 */ /* 0x000fe4000fffe0ff */
[----:B------:R-:W-:Y:S02]  /*1a30*/  UIADD3 UR5, UPT, UPT, UR6, 0x1ab00, UR4 ;  /* 0x0001ab0006057890 */ /* 0x000fe4000fffe004 */
[----:B------:R-:W-:Y:S02]  /*1a40*/  UIADD3 UR44, UPT, UPT, UR43, -UR42, URZ ;  /* 0x8000002a2b2c7290 */ /* 0x000fe4000fffe0ff */
[----:B------:R-:W-:Y:S01]  /*1a50*/  UIADD3 UR21, UPT, UPT, UR21, 0x1, URZ ;  /* 0x0000000115157890 */ /* 0x000fe2000fffe0ff */
[----:B-1--4-:R-:W-:-:S11]  /*1a60*/  UMOV UR13, URZ ;  /* 0x000000ff000d7c82 */ /* 0x012fd60008000000 */
.L_x_43:
[----:B------:R-:W1:Y:S02]  /*1a70*/  S2UR UR7, SR_CgaCtaId ;  /* 0x00000000000779c3 */ /* 0x000e640000008800 */
[----:B-1----:R-:W-:-:S09]  /*1a80*/  UISETP.NE.AND UP0, UPT, UR7, URZ, UPT ;  /* 0x000000ff0700728c */ /* 0x002fd2000bf05270 */
[----:B------:R-:W-:Y:S05]  /*1a90*/  BRA.U UP0, `(.L_x_24) ;  /* 0x0000000100287547 */ /* 0x000fea000b800000 */
[----:B------:R-:W-:Y:S02]  /*1aa0*/  LEA R0, R9, UR6, 0x3 ;  /* 0x0000000609007c11 */ /* 0x000fe4000f8e18ff */
[----:B------:R-:W-:-:S04]  /*1ab0*/  SHF.L.U32 R2, R8, 0x1f, RZ ;  /* 0x0000001f08027819 */ /* 0x000fc800000006ff */
[----:B------:R-:W1:Y:S02]  /*1ac0*/  SYNCS.PHASECHK.TRANS64.TRYWAIT P0, [R0+URZ+0x210], R2 ;  /* 0x00021002000075a7 */ /* 0x000e6400080011ff */
[----:B-1----:R-:W-:Y:S05]  /*1ad0*/  @!P0 BRA `(.L_x_25) ;  /* 0x0000006000d88947 */ /* 0x002fea0003800000 */
.L_x_122:
[----:B------:R-:W-:Y:S01]  /*1ae0*/  VIADD R9, R9, 0x1 ;  /* 0x0000000109097836 */ /* 0x000fe20000000000 */
[----:B------:R1:W-:Y:S04]  /*1af0*/  SYNCS.ARRIVE.TRANS64.A1T0 RZ, [R0+URZ+0x200], RZ ;  /* 0x000200ff00ff79a7 */ /* 0x0003e800081000ff */
[----:B------:R-:W-:-:S04]  /*1b00*/  ISETP.NE.AND P0, PT, R9, 0x2, PT ;  /* 0x000000020900780c */ /* 0x000fc80003f05270 */
[----:B------:R-:W-:Y:S02]  /*1b10*/  SEL R9, R9, RZ, P0 ;  /* 0x000000ff09097207 */ /* 0x000fe40000000000 */
[----:B-1----:R-:W-:-:S04]  /*1b20*/  SEL R0, RZ, 0x1, P0 ;  /* 0x00000001ff007807 */ /* 0x002fc80000000000 */
[----:B------:R-:W-:-:S07]  /*1b30*/  LOP3.LUT R8, R8, R0, RZ, 0x3c, !PT ;  /* 0x0000000008087212 */ /* 0x000fce00078e3cff */
.L_x_24:
[----:B------:R-:W-:Y:S01]  /*1b40*/  ULEA UR7, UR13, UR6, 0x3 ;  /* 0x000000060d077291 */ /* 0x000fe2000f8e18ff */
[----:B------:R-:W-:Y:S01]  /*1b50*/  SHF.L.U32 R0, R12, 0x1f, RZ ;  /* 0x0000001f0c007819 */ /* 0x000fe200000006ff */
[----:B------:R-:W-:Y:S02]  /*1b60*/  UISETP.GE.U32.AND UP0, UPT, UR46, 0x7f, UPT ;  /* 0x0000007f2e00788c */ /* 0x000fe4000bf06070 */
[----:B------:R-:W-:Y:S02]  /*1b70*/  USHF.L.U32 UR35, UR48, 0x6, URZ ;  /* 0x0000000630237899 */ /* 0x000fe400080006ff */
[----:B------:R-:W-:Y:S01]  /*1b80*/  UIMAD UR19, UR49, 0x50, UR45 ;  /* 0x00000050311378a4 */ /* 0x000fe2000f8e022d */
[----:B------:R-:W-:Y:S02]  /*1b90*/  UMOV UR14, URZ ;  /* 0x000000ff000e7c82 */ /* 0x000fe40008000000 */
[----:B------:R1:W3:Y:S02]  /*1ba0*/  SYNCS.PHASECHK.TRANS64.TRYWAIT P0, [UR7+0xc0], R0 ;  /* 0x0000c000ff0075a7 */ /* 0x0002e40008001107 */
[----:B------:R-:W-:Y:S07]  /*1bb0*/  BRA.U !UP0, `(.L_x_26) ;  /* 0x0000000108bc7547 */ /* 0x000fee000b800000 */
[----:B------:R-:W-:Y:S01]  /*1bc0*/  UMOV UR9, URZ ;  /* 0x000000ff00097c82 */ /* 0x000fe20008000000 */
[----:B------:R-:W-:-:S05]  /*1bd0*/  UMOV UR7, UR13 ;  /* 0x0000000d00077c82 */ /* 0x000fca0008000000 */
.L_x_32:
[----:B------:R-:W-:Y:S01]  /*1be0*/  @!P3 MOV R2, 0x2400 ;  /* 0x000024000002b802 */ /* 0x000fe20000000f00 */
[----:B------:R-:W-:Y:S01]  /*1bf0*/  ULEA UR33, UR7, UR6, 0x3 ;  /* 0x0000000607217291 */ /* 0x000fe2000f8e18ff */
[----:B-1-34-:R-:W-:Y:S11]  /*1c00*/  @P0 BRA `(.L_x_27) ;  /* 0x00000000000c0947 */ /* 0x01aff60003800000 */
[----:B------:R-:W-:Y:S04]  /*1c10*/  SHF.L.U32 R3, R12, 0x1f, RZ ;  /* 0x0000001f0c037819 */ /* 0x000fe800000006ff */
[----:B------:R-:W3:Y:S02]  /*1c20*/  SYNCS.PHASECHK.TRANS64.TRYWAIT P0, [UR33+0xc0], R3 ;  /* 0x0000c003ff0075a7 */ /* 0x000ee40008001121 */
[----:B---3--:R-:W-:Y:S05]  /*1c30*/  @!P0 BRA `(.L_x_28) ;  /* 0x0000006000948947 */ /* 0x008fea0003800000 */
.L_x_27:
[----:B------:R3:W-:Y:S01]  /*1c40*/  @!P3 SYNCS.ARRIVE.TRANS64 RZ, [UR33], R2 ;  /* 0x00000002ffffb9a7 */ /* 0x0007e20008000021 */
[----:B------:R-:W-:Y:S04]  /*1c50*/  ULOP3.LUT UR8, UR26, 0x2, URZ, 0xfc, !UPT ;  /* 0x000000021a087892 */ /* 0x000fe8000f8efcff */
[----:B------:R-:W-:Y:S09]  /*1c60*/  UISETP.NE.AND UP0, UPT, UR8, 0x2, UPT ;  /* 0x000000020800788c */ /* 0x000ff2000bf05270 */
[----:B------:R-:W-:Y:S05]  /*1c70*/  BRA.U UP0, `(.L_x_29) ;  /* 0x0000000100047547 */ /* 0x000fea000b800000 */
[----:B--2---:R-:W-:Y:S05]  /*1c80*/  BPT.TRAP 0x1 ;  /* 0x000000040000795c */ /* 0x004fea0000300000 */
.L_x_29:
[----:B------:R-:W-:Y:S04]  /*1c90*/  BSSY.RECONVERGENT B0, `(.L_x_30) ;  /* 0x0000003000007945 */ /* 0x000fe80003800200 */
[----:B------:R-:W-:Y:S05]  /*1ca0*/  @P2 BRA `(.L_x_31) ;  /* 0x0000000000042947 */ /* 0x000fea0003800000 */
[----:B--2---:R-:W-:Y:S05]  /*1cb0*/  BPT.TRAP 0x1 ;  /* 0x000000040000795c */ /* 0x004fea0000300000 */
.L_x_31:
[----:B--2---:R-:W-:Y:S05]  /*1cc0*/  BSYNC.RECONVERGENT B0 ;  /* 0x0000000000007941 */ /* 0x004fea0003800200 */
.L_x_30:
[----:B------:R-:W-:Y:S02]  /*1cd0*/  UIADD3 UR8, UPT, UPT, UR7, 0x1, URZ ;  /* 0x0000000107087890 */ /* 0x000fe4000fffe0ff */
[----:B------:R-:W-:Y:S02]  /*1ce0*/  UIADD3 UR14, UP1, UPT, UR28, 0x80, URZ ;  /* 0x000000801c0e7890 */ /* 0x000fe4000ff3e0ff */
[----:B------:R-:W-:Y:S02]  /*1cf0*/  UISETP.NE.AND UP0, UPT, UR8, 0x18, UPT ;  /* 0x000000180800788c */ /* 0x000fe4000bf05270 */
[----:B------:R-:W-:Y:S02]  /*1d00*/  ULEA UR32, UR7, UR6, 0xc ;  /* 0x0000000607207291 */ /* 0x000fe4000f8e60ff */
[----:B------:R-:W-:Y:S02]  /*1d10*/  USEL UR10, URZ, 0x1, UP0 ;  /* 0x00000001ff0a7887 */ /* 0x000fe40008000000 */
[----:B------:R-:W-:Y:S02]  /*1d20*/  USEL UR13, UR8, URZ, UP0 ;  /* 0x000000ff080d7287 */ /* 0x000fe40008000000 */
[----:B------:R-:W-:Y:S02]  /*1d30*/  USHF.L.U32 UR34, UR9, 0x6, URZ ;  /* 0x0000000609227899 */ /* 0x000fe400080006ff */
[----:B------:R-:W-:Y:S01]  /*1d40*/  ULEA UR8, UR13, UR6, 0x3 ;  /* 0x000000060d087291 */ /* 0x000fe2000f8e18ff */
[----:B------:R-:W-:Y:S01]  /*1d50*/  LOP3.LUT R12, R12, UR10, RZ, 0x3c, !PT ;  /* 0x0000000a0c0c7c12 */ /* 0x000fe2000f8e3cff */
[----:B------:R-:W-:Y:S02]  /*1d60*/  UIADD3.X UR15, UPT, UPT, URZ, UR29, URZ, UP1, !UPT ;  /* 0x0000001dff0f7290 */ /* 0x000fe40008ffe4ff */
[----:B------:R-:W-:Y:S01]  /*1d70*/  UIADD3 UR32, UPT, UPT, UR32, 0x2b00, URZ ;  /* 0x00002b0020207890 */ /* 0x000fe2000fffe0ff */
[----:B-1----:R-:W-:Y:S01]  /*1d80*/  SHF.L.U32 R0, R12, 0x1f, RZ ;  /* 0x0000001f0c007819 */ /* 0x002fe200000006ff */
[----:B------:R-:W-:Y:S02]  /*1d90*/  UIMAD UR16, UR7, 0x1400, UR4 ;  /* 0x00001400071078a4 */ /* 0x000fe4000f8e0204 */
[----:B------:R-:W-:Y:S01]  /*1da0*/  UIADD3 UR10, UP0, UPT, UR28, 0x180, URZ ;  /* 0x000001801c0a7890 */ /* 0x000fe2000ff1e0ff */
[----:B------:R4:W1:Y:S01]  /*1db0*/  SYNCS.PHASECHK.TRANS64.TRYWAIT P0, [UR8+0xc0], R0 ;  /* 0x0000c000ff0075a7 */ /* 0x0008620008001108 */
[----:B------:R-:W-:Y:S01]  /*1dc0*/  UIADD3 UR16, UPT, UPT, UR6, 0x1ab00, UR16 ;  /* 0x0001ab0006107890 */ /* 0x000fe2000fffe010 */
[----:B------:R-:W-:Y:S01]  /*1dd0*/  UMOV UR22, 0x0 ;  /* 0x0000000000167882 */ /* 0x000fe20000000000 */
[----:B------:R-:W-:Y:S01]  /*1de0*/  UMOV UR23, 0x10000000 ;  /* 0x1000000000177882 */ /* 0x000fe20000000000 */
[----:B------:R-:W-:Y:S01]  /*1df0*/  UIADD3.X UR11, UPT, UPT, URZ, UR29, URZ, UP0, !UPT ;  /* 0x0000001dff0b7290 */ /* 0x000fe200087fe4ff */
[----:B------:R2:W-:Y:S01]  /*1e00*/  UTMALDG.3D [UR32], [UR14], desc[UR22] ;  /* 0x000016200e0075b4 */ /* 0x0005e20008011000 */
[----:B------:R-:W-:Y:S01]  /*1e10*/  UIADD3 UR9, UPT, UPT, UR9, 0x1, URZ ;  /* 0x0000000109097890 */ /* 0x000fe2000fffe0ff */
[----:B------:R-:W-:Y:S01]  /*1e20*/  UMOV UR7, 0x30000 ;  /* 0x0003000000077882 */ /* 0x000fe20000000000 */
[----:B------:R-:W-:Y:S01]  /*1e30*/  UMOV UR20, UR36 ;  /* 0x0000002400147c82 */ /* 0x000fe20008000000 */
[----:B------:R-:W-:Y:S01]  /*1e40*/  UMOV UR17, UR33 ;  /* 0x0000002100117c82 */ /* 0x000fe20008000000 */
[----:B------:R-:W-:Y:S01]  /*1e50*/  UMOV UR18, UR34 ;  /* 0x0000002200127c82 */ /* 0x000fe20008000000 */
[----:B------:R-:W-:Y:S02]  /*1e60*/  UISETP.NE.AND UP0, UPT, UR9, UR21, UPT ;  /* 0x000000150900728c */ /* 0x000fe4000bf05270 */
[----:B------:R3:W-:Y:S01]  /*1e70*/  UTMALDG.3D.MULTICAST [UR16], [UR10], UR7, desc[UR22] ;  /* 0x000016100a0073b4 */ /* 0x0007e20008011807 */
[----:B--2---:R-:W-:Y:S01]  /*1e80*/  UMOV UR14, UR21 ;  /* 0x00000015000e7c82 */ /* 0x004fe20008000000 */
[----:B---3--:R-:W-:Y:S05]  /*1e90*/  UMOV UR7, UR13 ;  /* 0x0000000d00077c82 */ /* 0x008fea0008000000 */
[----:B------:R-:W-:Y:S05]  /*1ea0*/  BRA.U UP0, `(.L_x_32) ;  /* 0xfffffffd004c7547 */ /* 0x000fea000b83ffff */
.L_x_26:
[----:B------:R-:W-:Y:S01]  /*1eb0*/  ULEA UR7, UR13, UR6, 0x3 ;  /* 0x000000060d077291 */ /* 0x000fe2000f8e18ff */
[----:B-1--4-:R-:W-:Y:S01]  /*1ec0*/  SHF.L.U32 R0, R12, 0x1f, RZ ;  /* 0x0000001f0c007819 */ /* 0x012fe200000006ff */
[----:B------:R-:W-:Y:S01]  /*1ed0*/  @!P1 SYNCS.ARRIVE.TRANS64.A1T0 RZ, [UR6+0x198], RZ ;  /* 0x000198ffffff99a7 */ /* 0x000fe20008100006 */
[----:B------:R-:W-:-:S06]  /*1ee0*/  UISETP.GT.AND UP0, UPT, UR43, UR42, UPT ;  /* 0x0000002a2b00728c */ /* 0x000fcc000bf04270 */
[----:B---3--:R1:W3:Y:S03]  /*1ef0*/  SYNCS.PHASECHK.TRANS64.TRYWAIT P0, [UR7+0xc0], R0 ;  /* 0x0000c000ff0075a7 */ /* 0x0082e60008001107 */
[----:B------:R-:W-:Y:S05]  /*1f00*/  BRA.U !UP0, `(.L_x_33) ;  /* 0x0000000108bc7547 */ /* 0x000fea000b800000 */
[----:B------:R-:W-:Y:S01]  /*1f10*/  UIADD3 UR15, UPT, UPT, UR44, UR14, URZ ;  /* 0x0000000e2c0f7290 */ /* 0x000fe2000fffe0ff */
[----:B------:R-:W-:-:S11]  /*1f20*/  UMOV UR7, UR13 ;  /* 0x0000000d00077c82 */ /* 0x000fd60008000000 */
.L_x_39:
[----:B---3--:R-:W-:Y:S01]  /*1f30*/  @!P3 MOV R2, 0x2400 ;  /* 0x000024000002b802 */ /* 0x008fe20000000f00 */
[----:B----4-:R-:W-:Y:S01]  /*1f40*/  ULEA UR9, UR7, UR6, 0x3 ;  /* 0x0000000607097291 */ /* 0x010fe2000f8e18ff */
[----:B-1-3--:R-:W-:Y:S11]  /*1f50*/  @P0 BRA `(.L_x_34) ;  /* 0x00000000000c0947 */ /* 0x00aff60003800000 */
[----:B------:R-:W-:Y:S04]  /*1f60*/  SHF.L.U32 R3, R12, 0x1f, RZ ;  /* 0x0000001f0c037819 */ /* 0x000fe800000006ff */
[----:B------:R-:W3:Y:S02]  /*1f70*/  SYNCS.PHASECHK.TRANS64.TRYWAIT P0, [UR9+0xc0], R3 ;  /* 0x0000c003ff0075a7 */ /* 0x000ee40008001109 */
[----:B---3--:R-:W-:Y:S05]  /*1f80*/  @!P0 BRA `(.L_x_35) ;  /* 0x0000005c00d88947 */ /* 0x008fea0003800000 */
.L_x_34:
[----:B------:R3:W-:Y:S01]  /*1f90*/  @!P3 SYNCS.ARRIVE.TRANS64 RZ, [UR9], R2 ;  /* 0x00000002ffffb9a7 */ /* 0x0007e20008000009 */
[----:B------:R-:W-:Y:S04]  /*1fa0*/  ULOP3.LUT UR8, UR26, 0x2, URZ, 0xfc, !UPT ;  /* 0x000000021a087892 */ /* 0x000fe8000f8efcff */
[----:B------:R-:W-:Y:S09]  /*1fb0*/  UISETP.NE.AND UP0, UPT, UR8, 0x2, UPT ;  /* 0x000000020800788c */ /* 0x000ff2000bf05270 */
[----:B------:R-:W-:Y:S05]  /*1fc0*/  BRA.U UP0, `(.L_x_36) ;  /* 0x0000000100047547 */ /* 0x000fea000b800000 */
[----:B--2---:R-:W-:Y:S05]  /*1fd0*/  BPT.TRAP 0x1 ;  /* 0x000000040000795c */ /* 0x004fea0000300000 */
.L_x_36:
[----:B------:R-:W-:Y:S04]  /*1fe0*/  BSSY.RECONVERGENT B0, `(.L_x_37) ;  /* 0x0000003000007945 */ /* 0x000fe80003800200 */
[----:B------:R-:W-:Y:S05]  /*1ff0*/  @P2 BRA `(.L_x_38) ;  /* 0x0000000000042947 */ /* 0x000fea0003800000 */
[----:B--2---:R-:W-:Y:S05]  /*2000*/  BPT.TRAP 0x1 ;  /* 0x000000040000795c */ /* 0x004fea0000300000 */
.L_x_38:
[----:B--2---:R-:W-:Y:S05]  /*2010*/  BSYNC.RECONVERGENT B0 ;  /* 0x0000000000007941 */ /* 0x004fea0003800200 */
.L_x_37:
[----:B------:R-:W-:Y:S02]  /*2020*/  UIADD3 UR8, UPT, UPT, UR7, 0x1, URZ ;  /* 0x0000000107087890 */ /* 0x000fe4000fffe0ff */
[----:B------:R-:W-:Y:S02]  /*2030*/  UIADD3 UR22, UP1, UPT, UR28, 0x80, URZ ;  /* 0x000000801c167890 */ /* 0x000fe4000ff3e0ff */
[----:B------:R-:W-:Y:S02]  /*2040*/  UISETP.NE.AND UP0, UPT, UR8, 0x18, UPT ;  /* 0x000000180800788c */ /* 0x000fe4000bf05270 */
[----:B------:R-:W-:Y:S02]  /*2050*/  UIADD3.X UR23, UPT, UPT, URZ, UR29, URZ, UP1, !UPT ;  /* 0x0000001dff177290 */ /* 0x000fe40008ffe4ff */
[----:B------:R-:W-:Y:S02]  /*2060*/  USEL UR10, URZ, 0x1, UP0 ;  /* 0x00000001ff0a7887 */ /* 0x000fe40008000000 */
[----:B------:R-:W-:Y:S02]  /*2070*/  USEL UR13, UR8, URZ, UP0 ;  /* 0x000000ff080d7287 */ /* 0x000fe40008000000 */
[----:B------:R-:W-:Y:S02]  /*2080*/  UIADD3 UR24, UP0, UPT, UR28, 0x180, URZ ;  /* 0x000001801c187890 */ /* 0x000fe4000ff1e0ff */
[----:B------:R-:W-:Y:S01]  /*2090*/  ULEA UR8, UR13, UR6, 0x3 ;  /* 0x000000060d087291 */ /* 0x000fe2000f8e18ff */
[----:B------:R-:W-:Y:S01]  /*20a0*/  LOP3.LUT R12, R12, UR10, RZ, 0x3c, !PT ;  /* 0x0000000a0c0c7c12 */ /* 0x000fe2000f8e3cff */
[----:B------:R-:W-:Y:S02]  /*20b0*/  USHF.L.U32 UR10, UR14, 0x6, URZ ;  /* 0x000000060e0a7899 */ /* 0x000fe400080006ff */
[----:B------:R-:W-:Y:S01]  /*20c0*/  UIMAD UR16, UR7, 0x1400, UR5 ;  /* 0x00001400071078a4 */ /* 0x000fe2000f8e0205 */
[----:B-1----:R-:W-:Y:S01]  /*20d0*/  SHF.L.U32 R0, R12, 0x1f, RZ ;  /* 0x0000001f0c007819 */ /* 0x002fe200000006ff */
[----:B------:R-:W-:Y:S02]  /*20e0*/  UIADD3.X UR25, UPT, UPT, URZ, UR29, URZ, UP0, !UPT ;  /* 0x0000001dff197290 */ /* 0x000fe400087fe4ff */
[----:B------:R-:W-:Y:S01]  /*20f0*/  UIADD3 UR14, UPT, UPT, UR14, 0x1, URZ ;  /* 0x000000010e0e7890 */ /* 0x000fe2000fffe0ff */
[----:B------:R4:W1:Y:S01]  /*2100*/  SYNCS.PHASECHK.TRANS64.TRYWAIT P0, [UR8+0xc0], R0 ;  /* 0x0000c000ff0075a7 */ /* 0x0008620008001108 */
[----:B------:R-:W-:Y:S01]  /*2110*/  ULEA UR8, UR7, UR6, 0xc ;  /* 0x0000000607087291 */ /* 0x000fe2000f8e60ff */
[----:B------:R-:W-:Y:S01]  /*2120*/  UMOV UR30, 0x0 ;  /* 0x00000000001e7882 */ /* 0x000fe20000000000 */
[----:B------:R-:W-:Y:S02]  /*2130*/  UMOV UR31, 0x10000000 ;  /* 0x10000000001f7882 */ /* 0x000fe40000000000 */
[----:B------:R-:W-:Y:S01]  /*2140*/  UIADD3 UR8, UPT, UPT, UR8, 0x2b00, URZ ;  /* 0x00002b0008087890 */ /* 0x000fe2000fffe0ff */
[----:B------:R-:W-:Y:S01]  /*2150*/  UMOV UR11, UR35 ;  /* 0x00000023000b7c82 */ /* 0x000fe20008000000 */
[----:B------:R-:W-:Y:S01]  /*2160*/  UMOV UR12, UR36 ;  /* 0x00000024000c7c82 */ /* 0x000fe20008000000 */
[----:B------:R-:W-:Y:S01]  /*2170*/  UMOV UR27, 0x30000 ;  /* 0x00030000001b7882 */ /* 0x000fe20000000000 */
[----:B------:R-:W-:Y:S01]  /*2180*/  UMOV UR20, UR36 ;  /* 0x0000002400147c82 */ /* 0x000fe20008000000 */
[----:B------:R-:W-:Y:S01]  /*2190*/  UMOV UR17, UR9 ;  /* 0x0000000900117c82 */ /* 0x000fe20008000000 */
[----:B------:R-:W-:Y:S01]  /*21a0*/  UMOV UR18, UR10 ;  /* 0x0000000a00127c82 */ /* 0x000fe20008000000 */
[----:B------:R-:W-:Y:S02]  /*21b0*/  UISETP.NE.AND UP0, UPT, UR14, UR15, UPT ;  /* 0x0000000f0e00728c */ /* 0x000fe4000bf05270 */
[----:B------:R4:W-:Y:S01]  /*21c0*/  UTMALDG.3D [UR8], [UR22], desc[UR30] ;  /* 0x00001e08160075b4 */ /* 0x0009e20008011000 */
[----:B------:R-:W-:Y:S01]  /*21d0*/  UMOV UR7, UR13 ;  /* 0x0000000d00077c82 */ /* 0x000fe20008000000 */
[----:B------:R4:W-:Y:S05]  /*21e0*/  UTMALDG.3D.MULTICAST [UR16], [UR24], UR27, desc[UR30] ;  /* 0x00001e10180073b4 */ /* 0x0009ea000801181b */
[----:B------:R-:W-:Y:S05]  /*21f0*/  BRA.U UP0, `(.L_x_39) ;  /* 0xfffffffd004c7547 */ /* 0x000fea000b83ffff */
.L_x_33:
[C---:B------:R-:W-:Y:S01]  /*2200*/  LEA R3, R11.reuse, UR6, 0x3 ;  /* 0x000000060b037c11 */ /* 0x040fe2000f8e18ff */
[----:B------:R-:W-:Y:S01]  /*2210*/  NOP ;  /* 0x0000000000007918 */ /* 0x000fe20000000000 */
[----:B-1--4-:R-:W-:Y:S02]  /*2220*/  SHF.L.U32 R0, R10, 0x1f, RZ ;  /* 0x0000001f0a007819 */ /* 0x012fe400000006ff */
[----:B------:R-:W-:Y:S02]  /*2230*/  LEA R4, R11, UR6, 0x4 ;  /* 0x000000060b047c11 */ /* 0x000fe4000f8e20ff */
[----:B---3--:R-:W1:Y:S02]  /*2240*/  SYNCS.PHASECHK.TRANS64.TRYWAIT P0, [R3+URZ+0x1a0], R0 ;  /* 0x0001a000030075a7 */ /* 0x008e6400080011ff */
[----:B-1----:R-:W-:Y:S05]  /*2250*/  @!P0 BRA `(.L_x_40) ;  /* 0x0000005c003c8947 */ /* 0x002fea0003800000 */
.L_x_125:
[----:B------:R-:W3:Y:S01]  /*2260*/  LDS.128 R4, [R4+0x230] ;  /* 0x0002300004047984 */ /* 0x000ee20000000c00 */
[----:B------:R-:W-:Y:S01]  /*2270*/  UISETP.GE.AND UP0, UPT, UR41, 0x1, UPT ;  /* 0x000000012900788c */ /* 0x000fe2000bf06270 */
[----:B------:R-:W-:Y:S01]  /*2280*/  @!PT LDS RZ, [RZ] ;  /* 0x00000000fffff984 */ /* 0x000fe20000000800 */
[----:B------:R-:W-:Y:S01]  /*2290*/  @!PT LDS RZ, [RZ] ;  /* 0x00000000fffff984 */ /* 0x000fe20000000800 */
[----:B------:R-:W-:Y:S01]  /*22a0*/  @!PT LDS RZ, [RZ] ;  /* 0x00000000fffff984 */ /* 0x000fe20000000800 */
[----:B------:R-:W-:Y:S01]  /*22b0*/  @!PT LDS RZ, [RZ] ;  /* 0x00000000fffff984 */ /* 0x000fe20000000800 */
[----:B------:R4:W-:Y:S06]  /*22c0*/  MEMBAR.ALL.CTA ;  /* 0x0000000000007992 */ /* 0x0009ec0000008000 */
[----:B----4-:R-:W4:Y:S01]  /*22d0*/  FENCE.VIEW.ASYNC.S ;  /* 0x00000000000073c6 */ /* 0x010f220000000000 */
[----:B---3--:R-:W-:-:S13]  /*22e0*/  LOP3.LUT P0, RZ, R6, 0x1, RZ, 0xc0, !PT ;  /* 0x0000000106ff7812 */ /* 0x008fda000780c0ff */
[----:B----4-:R-:W-:Y:S01]  /*22f0*/  VOTEU.ANY UP1, P0 ;  /* 0x0000000000ff7886 */ /* 0x010fe20000020100 */
[----:B------:R-:W-:-:S13]  /*2300*/  PLOP3.LUT P0, PT, PT, PT, UP1, 0x80, 0x8 ;  /* 0x000000000008781c */ /* 0x000fda0003f0f018 */
[----:B-1----:R-:W-:Y:S02]  /*2310*/  @P0 LOP3.LUT R0, R5, 0xffff, RZ, 0xc0, !PT ;  /* 0x0000ffff05000812 */ /* 0x002fe400078ec0ff */
[----:B------:R-:W-:Y:S02]  /*2320*/  @P0 MOV R2, R4 ;  /* 0x0000000400020202 */ /* 0x000fe40000000f00 */
[----:B------:R-:W-:Y:S01]  /*2330*/  @P0 R2UR UR8, R0 ;  /* 0x00000000000802ca */ /* 0x000fe200000e0000 */
[----:B------:R-:W-:Y:S01]  /*2340*/  VIADD R0, R3, 0x1b0 ;  /* 0x000001b003007836 */ /* 0x000fe20000000000 */
[----:B------:R-:W-:Y:S02]  /*2350*/  @P0 SHF.R.U32.HI R4, RZ, 0x10, R5 ;  /* 0x00000010ff040819 */ /* 0x000fe40000011605 */
[----:B------:R-:W-:Y:S02]  /*2360*/  @P0 R2UR UR9, R2 ;  /* 0x00000000020902ca */ /* 0x000fe400000e0000 */
[----:B------:R-:W-:-:S02]  /*2370*/  PRMT R0, RZ, 0x654, R0 ;  /* 0x00000654ff007816 */ /* 0x000fc40000000000 */
[----:B------:R-:W-:Y:S02]  /*2380*/  @P0 R2UR UR7, R4 ;  /* 0x00000000040702ca */ /* 0x000fe400000e0000 */
[----:B------:R1:W-:Y:S03]  /*2390*/  SYNCS.ARRIVE.TRANS64.RED.A1T0 RZ, [R0+URZ], RZ ;  /* 0x000000ff00ff79a7 */ /* 0x0003e600081004ff */
[----:B------:R-:W-:-:S04]  /*23a0*/  @UP1 UMOV UR37, UR8 ;  /* 0x0000000800251c82 */ /* 0x000fc80008000000 */
[----:B------:R-:W-:-:S04]  /*23b0*/  @UP1 UMOV UR38, UR9 ;  /* 0x0000000900261c82 */ /* 0x000fc80008000000 */
[----:B------:R-:W-:Y:S01]  /*23c0*/  @UP1 UMOV UR36, UR7 ;  /* 0x0000000700241c82 */ /* 0x000fe20008000000 */
[----:B------:R-:W-:Y:S05]  /*23d0*/  BRA.U !UP0, `(.L_x_41) ;  /* 0x0000000108d47547 */ /* 0x000fea000b800000 */
[----:B------:R-:W2:Y:S01]  /*23e0*/  LDCU.128 UR16, c[0x0][0xb10] ;  /* 0x00016200ff1077ac */ /* 0x000ea20008000c00 */
[----:B------:R-:W3:Y:S01]  /*23f0*/  LDCU UR12, c[0x0][0xb20] ;  /* 0x00016400ff0c77ac */ /* 0x000ee20008000800 */
[----:B------:R-:W4:Y:S01]  /*2400*/  LDCU UR20, c[0x0][0xb0c] ;  /* 0x00016180ff1477ac */ /* 0x000f220008000800 */
[----:B------:R-:W1:Y:S01]  /*2410*/  LDCU.64 UR10, c[0x0][0xb28] ;  /* 0x00016500ff0a77ac */ /* 0x000e620008000a00 */
[----:B------:R-:W-:Y:S02]  /*2420*/  UISETP.NE.AND UP3, UPT, UR41, 0x1, UPT ;  /* 0x000000012900788c */ /* 0x000fe4000bf65270 */
[----:B--2---:R-:W-:Y:S02]  /*2430*/  UIMAD.WIDE.U32 UR14, UR39, UR19, URZ ;  /* 0x00000013270e72a5 */ /* 0x004fe4000f8e00ff */
[----:B------:R-:W-:Y:S02]  /*2440*/  UIMAD.WIDE.U32 UR8, UR40, UR16, URZ ;  /* 0x00000010280872a5 */ /* 0x000fe4000f8e00ff */
[----:B------:R-:W-:-:S02]  /*2450*/  UISETP.NE.AND UP0, UPT, UR18, 0x1, UPT ;  /* 0x000000011200788c */ /* 0x000fc4000bf05270 */
[----:B------:R-:W-:Y:S01]  /*2460*/  UIMAD.WIDE.U32 UR24, UR37, UR19, URZ ;  /* 0x00000013251872a5 */ /* 0x000fe2000f8e00ff */
[----:B------:R-:W-:Y:S02]  /*2470*/  UMOV UR14, UR15 ;  /* 0x0000000f000e7c82 */ /* 0x000fe40008000000 */
[----:B------:R-:W-:Y:S01]  /*2480*/  UMOV UR8, UR9 ;  /* 0x0000000900087c82 */ /* 0x000fe20008000000 */
[----:B---3--:R-:W-:Y:S02]  /*2490*/  USHF.R.U32.HI UR14, URZ, UR12, UR14 ;  /* 0x0000000cff0e7299 */ /* 0x008fe4000801160e */
[----:B------:R-:W-:Y:S02]  /*24a0*/  USHF.R.U32.HI UR9, URZ, UR17, UR8 ;  /* 0x00000011ff097299 */ /* 0x000fe40008011608 */
[----:B----4-:R-:W-:Y:S02]  /*24b0*/  UISETP.NE.AND UP2, UPT, UR20, 0x1, UPT ;  /* 0x000000011400788c */ /* 0x010fe4000bf45270 */
[----:B------:R-:W-:-:S02]  /*24c0*/  USEL UR8, UR39, UR14, !UP0 ;  /* 0x0000000e27087287 */ /* 0x000fc4000c000000 */
[----:B------:R-:W-:Y:S02]  /*24d0*/  USEL UR9, UR40, UR9, !UP2 ;  /* 0x0000000928097287 */ /* 0x000fe4000d000000 */
[----:B-1----:R-:W-:Y:S01]  /*24e0*/  UIMAD.WIDE.U32 UR14, UR8, UR10, URZ ;  /* 0x0000000a080e72a5 */ /* 0x002fe2000f8e00ff */
[----:B------:R-:W-:Y:S01]  /*24f0*/  UMOV UR7, UR25 ;  /* 0x0000001900077c82 */ /* 0x000fe20008000000 */
[----:B------:R-:W-:Y:S02]  /*2500*/  UIMAD.WIDE.U32 UR22, UR38, UR16, URZ ;  /* 0x00000010261672a5 */ /* 0x000fe4000f8e00ff */
[----:B------:R-:W-:-:S03]  /*2510*/  UIMAD.WIDE.U32 UR24, UR9, UR10, URZ ;  /* 0x0000000a091872a5 */ /* 0x000fc6000f8e00ff */
[----:B------:R-:W-:Y:S01]  /*2520*/  UMOV UR14, UR15 ;  /* 0x0000000f000e7c82 */ /* 0x000fe20008000000 */
[----:B------:R-:W-:Y:S02]  /*2530*/  USHF.R.U32.HI UR7, URZ, UR12, UR7 ;  /* 0x0000000cff077299 */ /* 0x000fe40008011607 */
[----:B------:R-:W-:Y:S01]  /*2540*/  @UP3 USHF.R.U32.HI UR8, URZ, UR11, UR14 ;  /* 0x0000000bff083299 */ /* 0x000fe2000801160e */
[----:B------:R-:W-:Y:S01]  /*2550*/  UMOV UR22, UR23 ;  /* 0x0000001700167c82 */ /* 0x000fe20008000000 */
[----:B------:R-:W-:Y:S01]  /*2560*/  UMOV UR24, UR25 ;  /* 0x0000001900187c82 */ /* 0x000fe20008000000 */
[----:B------:R-:W-:Y:S02]  /*2570*/  USHF.R.U32.HI UR17, URZ, UR17, UR22 ;  /* 0x00000011ff117299 */ /* 0x000fe40008011616 */
[----:B------:R-:W-:Y:S02]  /*2580*/  USEL UR7, UR37, UR7, !UP0 ;  /* 0x0000000725077287 */ /* 0x000fe4000c000000 */
[----:B------:R-:W-:-:S02]  /*2590*/  @UP3 USHF.R.U32.HI UR9, URZ, UR11, UR24 ;  /* 0x0000000bff093299 */ /* 0x000fc40008011618 */
[----:B------:R-:W-:Y:S02]  /*25a0*/  UIMAD UR12, UR41, UR8, URZ ;  /* 0x00000008290c72a4 */ /* 0x000fe4000f8e02ff */
[----:B------:R-:W-:Y:S02]  /*25b0*/  USEL UR8, UR38, UR17, !UP2 ;  /* 0x0000001126087287 */ /* 0x000fe4000d000000 */
[----:B------:R-:W-:Y:S02]  /*25c0*/  UIMAD UR14, UR41, UR9, URZ ;  /* 0x00000009290e72a4 */ /* 0x000fe4000f8e02ff */
[----:B------:R-:W-:Y:S02]  /*25d0*/  UISETP.GE.AND UP0, UPT, UR7, UR12, UPT ;  /* 0x0000000c0700728c */ /* 0x000fe4000bf06270 */
[----:B------:R-:W-:Y:S02]  /*25e0*/  UIMAD.WIDE.U32 UR16, UR7, UR10, URZ ;  /* 0x0000000a071072a5 */ /* 0x000fe4000f8e00ff */
[----:B------:R-:W-:-:S02]  /*25f0*/  UISETP.GE.OR UP0, UPT, UR8, UR14, UP0 ;  /* 0x0000000e0800728c */ /* 0x000fc40008706670 */
[----:B------:R-:W-:Y:S02]  /*2600*/  UIMAD.WIDE.U32 UR14, UR8, UR10, URZ ;  /* 0x0000000a080e72a5 */ /* 0x000fe4000f8e00ff */
[----:B------:R-:W-:Y:S01]  /*2610*/  UIADD3 UR16, UPT, UPT, -UR7, URZ, URZ ;  /* 0x000000ff07107290 */ /* 0x000fe2000fffe1ff */
[----:B------:R-:W-:Y:S01]  /*2620*/  UMOV UR12, UR17 ;  /* 0x00000011000c7c82 */ /* 0x000fe20008000000 */
[----:B------:R-:W-:Y:S02]  /*2630*/  UIADD3 UR14, UPT, UPT, -UR8, URZ, URZ ;  /* 0x000000ff080e7290 */ /* 0x000fe4000fffe1ff */
[----:B------:R-:W-:-:S03]  /*2640*/  USHF.R.U32.HI UR12, URZ, UR11, UR12 ;  /* 0x0000000bff0c7299 */ /* 0x000fc6000801160c */
[----:B------:R-:W-:Y:S01]  /*2650*/  @!UP0 UMOV UR10, UR15 ;  /* 0x0000000f000a8c82 */ /* 0x000fe20008000000 */
[----:B------:R-:W-:Y:S02]  /*2660*/  UIMAD UR16, UR18, UR16, UR37 ;  /* 0x00000010121072a4 */ /* 0x000fe4000f8e0225 */
[----:B------:R-:W-:Y:S02]  /*2670*/  USEL UR12, UR7, UR12, !UP3 ;  /* 0x0000000c070c7287 */ /* 0x000fe4000d800000 */
[----:B------:R-:W-:Y:S02]  /*2680*/  @!UP0 USHF.R.U32.HI UR10, URZ, UR11, UR10 ;  /* 0x0000000bff0a8299 */ /* 0x000fe4000801160a */
[----:B------:R-:W-:Y:S02]  /*2690*/  UIADD3 UR11, UPT, UPT, -UR12, URZ, URZ ;  /* 0x000000ff0c0b7290 */ /* 0x000fe4000fffe1ff */
[----:B------:R-:W-:Y:S02]  /*26a0*/  @!UP0 USEL UR10, UR8, UR10, !UP3 ;  /* 0x0000000a080a8287 */ /* 0x000fe4000d800000 */
[----:B------:R-:W-:-:S02]  /*26b0*/  UIMAD UR11, UR41, UR11, UR7 ;  /* 0x0000000b290b72a4 */ /* 0x000fc4000f8e0207 */
[----:B------:R-:W-:Y:S02]  /*26c0*/  @!UP0 UIADD3 UR12, UPT, UPT, UR12, -UR10, URZ ;  /* 0x8000000a0c0c8290 */ /* 0x000fe4000fffe0ff */
[----:B------:R-:W-:Y:S02]  /*26d0*/  @!UP0 UIMAD UR10, UR11, UR9, UR10 ;  /* 0x000000090b0a82a4 */ /* 0x000fe4000f8e020a */
[----:B------:R-:W-:Y:S02]  /*26e0*/  @!UP0 UIMAD UR7, UR41, UR12, UR8 ;  /* 0x0000000c290782a4 */ /* 0x000fe4000f8e0208 */
[----:B------:R-:W-:Y:S02]  /*26f0*/  UIMAD UR9, UR20, UR14, UR38 ;  /* 0x0000000e140972a4 */ /* 0x000fe4000f8e0226 */
[----:B------:R-:W-:Y:S01]  /*2700*/  UIMAD UR37, UR7, UR18, UR16 ;  /* 0x00000012072572a4 */ /* 0x000fe2000f8e0210 */
[----:B------:R-:W-:Y:S02]  /*2710*/  @!UP0 UMOV UR8, UR10 ;  /* 0x0000000a00088c82 */ /* 0x000fe40008000000 */
[----:B------:R-:W-:-:S12]  /*2720*/  UIMAD UR38, UR8, UR20, UR9 ;  /* 0x00000014082672a4 */ /* 0x000fd8000f8e0209 */
.L_x_41:
[----:B------:R-:W3:Y:S02]  /*2730*/  LDCU UR7, c[0x0][0xb30] ;  /* 0x00016600ff0777ac */ /* 0x000ee40008000800 */
[----:B---3--:R-:W-:-:S09]  /*2740*/  UISETP.NE.AND UP0, UPT, UR7, 0x1, UPT ;  /* 0x000000010700788c */ /* 0x008fd2000bf05270 */
[----:B------:R-:W-:Y:S05]  /*2750*/  BRA.U UP0, `(.L_x_42) ;  /* 0x0000000100447547 */ /* 0x000fea000b800000 */
[----:B------:R-:W3:Y:S01]  /*2760*/  LDCU.128 UR16, c[0x0][0xb10] ;  /* 0x00016200ff1077ac */ /* 0x000ee20008000c00 */
[----:B------:R-:W4:Y:S01]  /*2770*/  LDCU UR12, c[0x0][0xb0c] ;  /* 0x00016180ff0c77ac */ /* 0x000f220008000800 */
[----:B------:R-:W1:Y:S01]  /*2780*/  LDCU UR14, c[0x0][0xb20] ;  /* 0x00016400ff0e77ac */ /* 0x000e620008000800 */
[----:B---3--:R-:W-:Y:S02]  /*2790*/  UIMAD.WIDE.U32 UR10, UR38, UR16, URZ ;  /* 0x00000010260a72a5 */ /* 0x008fe4000f8e00ff */
[----:B------:R-:W-:Y:S02]  /*27a0*/  UIMAD.WIDE.U32 UR8, UR37, UR19, URZ ;  /* 0x00000013250872a5 */ /* 0x000fe4000f8e00ff */
[----:B----4-:R-:W-:Y:S02]  /*27b0*/  UISETP.NE.AND UP2, UPT, UR12, 0x1, UPT ;  /* 0x000000010c00788c */ /* 0x010fe4000bf45270 */
[----:B------:R-:W-:Y:S01]  /*27c0*/  UISETP.NE.AND UP0, UPT, UR18, 0x1, UPT ;  /* 0x000000011200788c */ /* 0x000fe2000bf05270 */
[----:B------:R-:W-:-:S02]  /*27d0*/  UMOV UR10, UR11 ;  /* 0x0000000b000a7c82 */ /* 0x000fc40008000000 */
[----:B------:R-:W-:Y:S01]  /*27e0*/  UMOV UR7, UR9 ;  /* 0x0000000900077c82 */ /* 0x000fe20008000000 */
[----:B------:R-:W-:Y:S02]  /*27f0*/  USHF.R.U32.HI UR17, URZ, UR17, UR10 ;  /* 0x00000011ff117299 */ /* 0x000fe4000801160a */
[----:B-1----:R-:W-:Y:S02]  /*2800*/  USHF.R.U32.HI UR7, URZ, UR14, UR7 ;  /* 0x0000000eff077299 */ /* 0x002fe40008011607 */
[----:B------:R-:W-:Y:S02]  /*2810*/  USEL UR8, UR38, UR17, !UP2 ;  /* 0x0000001126087287 */ /* 0x000fe4000d000000 */
[----:B------:R-:W-:-:S04]  /*2820*/  USEL UR7, UR37, UR7, !UP0 ;  /* 0x0000000725077287 */ /* 0x000fc8000c000000 */
[----:B------:R-:W-:Y:S02]  /*2830*/  UIADD3 UR9, UPT, UPT, UR8, -UR7, URZ ;  /* 0x8000000708097290 */ /* 0x000fe4000fffe0ff */
[----:B------:R-:W-:Y:S02]  /*2840*/  UIADD3 UR7, UPT, UPT, -UR8, UR7, URZ ;  /* 0x0000000708077290 */ /* 0x000fe4000fffe1ff */
[----:B------:R-:W-:Y:S02]  /*2850*/  UIMAD UR37, UR9, UR18, UR37 ;  /* 0x00000012092572a4 */ /* 0x000fe4000f8e0225 */
[----:B------:R-:W-:-:S12]  /*2860*/  UIMAD UR38, UR7, UR12, UR38 ;  /* 0x0000000c072672a4 */ /* 0x000fd8000f8e0226 */
.L_x_42:
[----:B------:R-:W-:Y:S01]  /*2870*/  VIADD R11, R11, 0x1 ;  /* 0x000000010b0b7836 */ /* 0x000fe20000000000 */
[----:B------:R-:W-:Y:S01]  /*2880*/  R2UR UR7, R88 ;  /* 0x00000000580772ca */ /* 0x000fe200000e0000 */
[----:B------:R-:W-:Y:S01]  /*2890*/  UIADD3 UR49, UPT, UPT, UR37, UR63, URZ ;  /* 0x0000003f25317290 */ /* 0x000fe2000fffe0ff */
[----:B------:R-:W-:Y:S02]  /*28a0*/  PLOP3.LUT P1, PT, PT, PT, PT, 0x80, 0x8 ;  /* 0x000000000008781c */ /* 0x000fe40003f2f070 */
[----:B------:R-:W-:-:S04]  /*28b0*/  ISETP.NE.AND P0, PT, R11, 0x2, PT ;  /* 0x000000020b00780c */ /* 0x000fc80003f05270 */
[----:B-1----:R-:W-:Y:S02]  /*28c0*/  SEL R0, RZ, 0x1, P0 ;  /* 0x00000001ff007807 */ /* 0x002fe40000000000 */
[----:B------:R-:W-:Y:S02]  /*28d0*/  SEL R11, R11, RZ, P0 ;  /* 0x000000ff0b0b7207 */ /* 0x000fe40000000000 */
[----:B------:R-:W-:Y:S01]  /*28e0*/  LOP3.LUT R10, R10, R0, RZ, 0x3c, !PT ;  /* 0x000000000a0a7212 */ /* 0x000fe200078e3cff */
[----:B------:R-:W-:Y:S01]  /*28f0*/  UIADD3 UR48, UPT, UPT, UR38, UR7, URZ ;  /* 0x0000000726307290 */ /* 0x000fe2000fffe0ff */
[----:B------:R-:W-:Y:S11]  /*2900*/  BRA.U UP1, `(.L_x_43) ;  /* 0xfffffff101587547 */ /* 0x000ff6000b83ffff */
[----:B------:R-:W-:Y:S01]  /*2910*/  UIADD3 UR7, UPT, UPT, UR6, 0xc0, URZ ;  /* 0x000000c006077890 */ /* 0x000fe2000fffe0ff */
[----:B------:R-:W-:-:S03]  /*2920*/  SHF.L.U32 R2, R12, 0x1f, RZ ;  /* 0x0000001f0c027819 */ /* 0x000fc600000006ff */
[----:B------:R-:W-:-:S09]  /*2930*/  ULEA UR4, UR13, UR7, 0x3 ;  /* 0x000000070d047291 */ /* 0x000fd2000f8e18ff */
[----:B------:R-:W1:Y:S02]  /*2940*/  SYNCS.PHASECHK.TRANS64.TRYWAIT P0, [UR4], R2 ;  /* 0x00000002ff0075a7 */ /* 0x000e640008001104 */
[----:B-1----:R-:W-:Y:S05]  /*2950*/  @!P0 BRA `(.L_x_44) ;  /* 0x0000005400908947 */ /* 0x002fea0003800000 */
.L_x_127:
[----:B------:R-:W-:-:S04]  /*2960*/  UIADD3 UR4, UPT, UPT, UR13, 0x1, URZ ;  /* 0x000000010d047890 */ /* 0x000fc8000fffe0ff */
[----:B------:R-:W-:-:S04]  /*2970*/  UISETP.NE.AND UP0, UPT, UR4, 0x18, UPT ;  /* 0x000000180400788c */ /* 0x000fc8000bf05270 */
[----:B------:R-:W-:Y:S02]  /*2980*/  USEL UR6, URZ, 0x1, UP0 ;  /* 0x00000001ff067887 */ /* 0x000fe40008000000 */
[----:B------:R-:W-:-:S04]  /*2990*/  USEL UR4, UR4, URZ, UP0 ;  /* 0x000000ff04047287 */ /* 0x000fc80008000000 */
[----:B------:R-:W-:Y:S01]  /*29a0*/  ULEA UR5, UR4, UR7, 0x3 ;  /* 0x0000000704057291 */ /* 0x000fe2000f8e18ff */
[----:B-1----:R-:W-:-:S04]  /*29b0*/  LOP3.LUT R2, R12, UR6, RZ, 0x3c, !PT ;  /* 0x000000060c027c12 */ /* 0x002fc8000f8e3cff */
[----:B------:R-:W-:-:S04]  /*29c0*/  SHF.L.U32 R3, R2, 0x1f, RZ ;  /* 0x0000001f02037819 */ /* 0x000fc800000006ff */
[----:B------:R-:W1:Y:S02]  /*29d0*/  SYNCS.PHASECHK.TRANS64.TRYWAIT P0, [UR5], R3 ;  /* 0x00000003ff0075a7 */ /* 0x000e640008001105 */
[----:B-1----:R-:W-:Y:S05]  /*29e0*/  @!P0 BRA `(.L_x_45) ;  /* 0x0000005400848947 */ /* 0x002fea0003800000 */
.L_x_129:
[----:B------:R-:W-:-:S04]  /*29f0*/  UIADD3 UR4, UPT, UPT, UR4, 0x1, URZ ;  /* 0x0000000104047890 */ /* 0x000fc8000fffe0ff */
[----:B------:R-:W-:-:S04]  /*2a00*/  UISETP.NE.AND UP0, UPT, UR4, 0x18, UPT ;  /* 0x000000180400788c */ /* 0x000fc8000bf05270 */
[----:B------:R-:W-:Y:S02]  /*2a10*/  USEL UR6, URZ, 0x1, UP0 ;  /* 0x00000001ff067887 */ /* 0x000fe40008000000 */
[----:B------:R-:W-:-:S04]  /*2a20*/  USEL UR4, UR4, URZ, UP0 ;  /* 0x000000ff04047287 */ /* 0x000fc80008000000 */
[----:B------:R-:W-:Y:S01]  /*2a30*/  ULEA UR5, UR4, UR7, 0x3 ;  /* 0x0000000704057291 */ /* 0x000fe2000f8e18ff */
[----:B------:R-:W-:-:S04]  /*2a40*/  LOP3.LUT R2, R2, UR6, RZ, 0x3c, !PT ;  /* 0x0000000602027c12 */ /* 0x000fc8000f8e3cff */
[----:B-1----:R-:W-:-:S04]  /*2a50*/  SHF.L.U32 R3, R2, 0x1f, RZ ;  /* 0x0000001f02037819 */ /* 0x002fc800000006ff */
[----:B------:R-:W1:Y:S02]  /*2a60*/  SYNCS.PHASECHK.TRANS64.TRYWAIT P0, [UR5], R3 ;  /* 0x00000003ff0075a7 */ /* 0x000e640008001105 */
[----:B-1----:R-:W-:Y:S05]  /*2a70*/  @!P0 BRA `(.L_x_46) ;  /* 0x0000005400788947 */ /* 0x002fea0003800000 */
.L_x_131:
        /* <DEDUP_REMOVED lines=9> */
.L_x_133:
        /* <DEDUP_REMOVED lines=9> */
.L_x_135:
        /* <DEDUP_REMOVED lines=9> */
.L_x_137:
        /* <DEDUP_REMOVED lines=9> */
.L_x_139:
        /* <DEDUP_REMOVED lines=9> */
.L_x_141:
        /* <DEDUP_REMOVED lines=9> */
.L_x_143:
        /* <DEDUP_REMOVED lines=9> */
.L_x_145:
        /* <DEDUP_REMOVED lines=9> */
.L_x_147:
        /* <DEDUP_REMOVED lines=9> */
.L_x_149:
        /* <DEDUP_REMOVED lines=9> */
.L_x_151:
        /* <DEDUP_REMOVED lines=9> */
.L_x_153:
        /* <DEDUP_REMOVED lines=9> */
.L_x_155:
        /* <DEDUP_REMOVED lines=9> */
.L_x_157:
        /* <DEDUP_REMOVED lines=9> */
.L_x_159:
        /* <DEDUP_REMOVED lines=9> */
.L_x_161:
        /* <DEDUP_REMOVED lines=9> */
.L_x_163:
        /* <DEDUP_REMOVED lines=9> */
.L_x_165:
        /* <DEDUP_REMOVED lines=9> */
.L_x_167:
        /* <DEDUP_REMOVED lines=9> */
.L_x_169:
        /* <DEDUP_REMOVED lines=9> */
.L_x_171:
[----:B------:R-:W-:-:S04]  /*35c0*/  UIADD3 UR4, UPT, UPT, UR4, 0x1, URZ ;  /* 0x0000000104047890 */ /* 0x000fc8000fffe0ff */
[----:B------:R-:W-:-:S04]  /*35d0*/  UISETP.NE.AND UP0, UPT, UR4, 0x18, UPT ;  /* 0x000000180400788c */ /* 0x000fc8000bf05270 */
[----:B------:R-:W-:Y:S02]  /*35e0*/  USEL UR5, URZ, 0x1, UP0 ;  /* 0x00000001ff057887 */ /* 0x000fe40008000000 */
[----:B------:R-:W-:-:S04]  /*35f0*/  USEL UR4, UR4, URZ, UP0 ;  /* 0x000000ff04047287 */ /* 0x000fc80008000000 */
[----:B------:R-:W-:Y:S01]  /*3600*/  ULEA UR4, UR4, UR7, 0x3 ;  /* 0x0000000704047291 */ /* 0x000fe2000f8e18ff */
[----:B------:R-:W-:-:S04]  /*3610*/  LOP3.LUT R2, R2, UR5, RZ, 0x3c, !PT ;  /* 0x0000000502027c12 */ /* 0x000fc8000f8e3cff */
[----:B------:R-:W-:Y:S01]  /*3620*/  SHF.L.U32 R2, R2, 0x1f, RZ ;  /* 0x0000001f02027819 */ /* 0x000fe200000006ff */
[----:B-1----:R-:W-:-:S07]  /*3630*/  IMAD.U32 R0, RZ, RZ, UR4 ;  /* 0x00000004ff007e24 */ /* 0x002fce000f8e00ff */
.L_x_67:
[----:B-1----:R1:W3:Y:S02]  /*3640*/  SYNCS.PHASECHK.TRANS64.TRYWAIT P0, [R0+URZ], R2 ;  /* 0x00000002000075a7 */ /* 0x0022e400080011ff */
[----:B---3--:R-:W-:Y:S05]  /*3650*/  @!P0 NANOSLEEP.SYNCS 0x989680 ;  /* 0x009896800000895d */ /* 0x008fea0003900000 */
[----:B------:R-:W3:Y:S02]  /*3660*/  @!P0 SYNCS.PHASECHK.TRANS64 P0, [R0+URZ], R2 ;  /* 0x00000002000085a7 */ /* 0x000ee400080010ff */
[----:B--23--:R-:W-:Y:S05]  /*3670*/  @P0 EXIT ;  /* 0x000000000000094d */ /* 0x00cfea0003800000 */
[----:B------:R-:W-:Y:S05]  /*3680*/  BRA `(.L_x_67) ;  /* 0xfffffffc00ec7947 */ /* 0x000fea000383ffff */
.L_x_23:
[----:B------:R-:W2:Y:S02]  /*3690*/  S2UR UR4, SR_CgaCtaId ;  /* 0x00000000000479c3 */ /* 0x000ea40000008800 */
[----:B--2---:R-:W-:-:S04]  /*36a0*/  UISETP.NE.AND UP0, UPT, UR4, URZ, UPT ;  /* 0x000000ff0400728c */ /* 0x004fc8000bf05270 */
[----:B------:R-:W-:-:S09]  /*36b0*/  UISETP.NE.OR UP0, UPT, UR20, 0x1, UP0 ;  /* 0x000000011400788c */ /* 0x000fd20008705670 */
[----:B------:R-:W-:Y:S05]  /*36c0*/  BRA.U UP0, `(.L_x_68) ;  /* 0x00000005004c7547 */ /* 0x000fea000b800000 */
[----:B------:R-:W2:Y:S01]  /*36d0*/  S2UR UR5, SR_CgaCtaId ;  /* 0x00000000000579c3 */ /* 0x000ea20000008800 */
[----:B------:R-:W-:Y:S01]  /*36e0*/  UMOV UR4, 0x400 ;  /* 0x0000040000047882 */ /* 0x000fe20000000000 */
[----:B------:R-:W-:Y:S01]  /*36f0*/  ISETP.GE.U32.AND P2, PT, R0, 0x2, PT ;  /* 0x000000020000780c */ /* 0x000fe20003f46070 */
[----:B------:R-:W-:Y:S01]  /*3700*/  IMAD.MOV.U32 R12, RZ, RZ, 0x1 ;  /* 0x00000001ff0c7424 */ /* 0x000fe200078e00ff */
[----:B------:R-:W-:Y:S02]  /*3710*/  CS2R R10, SRZ ;  /* 0x00000000000a7805 */ /* 0x000fe4000001ff00 */
[----:B------:R-:W-:Y:S01]  /*3720*/  CS2R R8, SRZ ;  /* 0x0000000000087805 */ /* 0x000fe2000001ff00 */
[----:B--2---:R-:W-:-:S03]  /*3730*/  ULEA UR6, UR5, UR4, 0x18 ;  /* 0x0000000405067291 */ /* 0x004fc6000f8ec0ff */
[----:B------:R-:W-:-:S09]  /*3740*/  UMOV UR5, URZ ;  /* 0x000000ff00057c82 */ /* 0x000fd20008000000 */
.L_x_72:
[----:B------:R-:W-:Y:S02]  /*3750*/  LEA R2, R8, UR6, 0x3 ;  /* 0x0000000608027c11 */ /* 0x000fe4000f8e18ff */
[----:B------:R-:W-:-:S03]  /*3760*/  SHF.L.U32 R4, R9, 0x1f, RZ ;  /* 0x0000001f09047819 */ /* 0x000fc600000006ff */
[----:B------:R-:W-:Y:S01]  /*3770*/  VIADD R5, R2, 0x210 ;  /* 0x0000021002057836 */ /* 0x000fe20000000000 */
[----:B------:R-:W2:Y:S02]  /*3780*/  SYNCS.PHASECHK.TRANS64.TRYWAIT P0, [R2+URZ+0x200], R4 ;  /* 0x00020004020075a7 */ /* 0x000ea400080011ff */
[----:B--2---:R-:W-:Y:S05]  /*3790*/  @!P0 BRA `(.L_x_69) ;  /* 0x0000005000288947 */ /* 0x004fea0003800000 */
.L_x_172:
[----:B------:R-:W-:Y:S01]  /*37a0*/  ULEA UR4, UR5, UR6, 0x3 ;  /* 0x0000000605047291 */ /* 0x000fe2000f8e18ff */
[----:B--2---:R-:W-:Y:S01]  /*37b0*/  PRMT R2, RZ, 0x654, R5 ;  /* 0x00000654ff027816 */ /* 0x004fe20000000005 */
[----:B------:R-:W-:Y:S01]  /*37c0*/  @!P2 IMAD.MOV.U32 R4, RZ, RZ, 0x10 ;  /* 0x00000010ff04a424 */ /* 0x000fe200078e00ff */
[----:B------:R-:W-:Y:S01]  /*37d0*/  SHF.L.U32 R5, R12, 0x1f, RZ ;  /* 0x0000001f0c057819 */ /* 0x000fe200000006ff */
[----:B------:R-:W-:Y:S01]  /*37e0*/  UIADD3 UR7, UPT, UPT, UR4, 0x1a0, URZ ;  /* 0x000001a004077890 */ /* 0x000fe2000fffe0ff */
[----:B------:R2:W-:Y:S05]  /*37f0*/  SYNCS.ARRIVE.TRANS64.RED.A1T0 RZ, [R2+URZ], RZ ;  /* 0x000000ff02ff79a7 */ /* 0x0005ea00081004ff */
[----:B------:R-:W-:Y:S01]  /*3800*/  IMAD.U32 R6, RZ, RZ, UR7 ;  /* 0x00000007ff067e24 */ /* 0x000fe2000f8e00ff */
[----:B------:R-:W3:Y:S04]  /*3810*/  SYNCS.PHASECHK.TRANS64.TRYWAIT P0, [UR4+0x1b0], R5 ;  /* 0x0001b005ff0075a7 */ /* 0x000ee80008001104 */
[----:B------:R-:W-:Y:S01]  /*3820*/  PRMT R6, R0, 0x654, R6 ;  /* 0x0000065400067816 */ /* 0x000fe20000000006 */
[----:B--23--:R-:W-:Y:S06]  /*3830*/  @!P0 BRA `(.L_x_70) ;  /* 0x0000005000148947 */ /* 0x00cfec0003800000 */
.L_x_174:
[----:B------:R-:W-:Y:S01]  /*3840*/  ULEA UR8, UR5, UR6, 0x4 ;  /* 0x0000000605087291 */ /* 0x000fe2000f8e20ff */
[----:B------:R-:W-:Y:S01]  /*3850*/  SEL R3, R6, R3, !P2 ;  /* 0x0000000306037207 */ /* 0x000fe20005000000 */
[----:B------:R-:W-:Y:S01]  /*3860*/  UIADD3 UR9, UPT, UPT, UR4, 0x1a0, URZ ;  /* 0x000001a004097890 */ /* 0x000fe2000fffe0ff */
[----:B--2---:R-:W-:Y:S01]  /*3870*/  LEA R2, R11, UR6, 0x3 ;  /* 0x000000060b027c11 */ /* 0x004fe2000f8e18ff */
[----:B------:R-:W-:Y:S01]  /*3880*/  UIADD3 UR8, UPT, UPT, UR8, 0x230, URZ ;  /* 0x0000023008087890 */ /* 0x000fe2000fffe0ff */
[----:B------:R2:W-:Y:S01]  /*3890*/  @!P2 SYNCS.ARRIVE.TRANS64.RED RZ, [R3+URZ], R4 ;  /* 0x0000000403ffa9a7 */ /* 0x0005e200080004ff */
[----:B------:R-:W-:Y:S01]  /*38a0*/  UIADD3 UR4, UPT, UPT, UR5, 0x1, URZ ;  /* 0x0000000105047890 */ /* 0x000fe2000fffe0ff */
[----:B------:R-:W-:-:S03]  /*38b0*/  VIADD R8, R8, 0x1 ;  /* 0x0000000108087836 */ /* 0x000fc60000000000 */
[----:B------:R-:W-:Y:S02]  /*38c0*/  UISETP.NE.AND UP0, UPT, UR4, 0x2, UPT ;  /* 0x000000020400788c */ /* 0x000fe4000bf05270 */
[----:B------:R-:W-:Y:S01]  /*38d0*/  ISETP.NE.AND P0, PT, R8, 0x2, PT ;  /* 0x000000020800780c */ /* 0x000fe20003f05270 */
[----:B------:R-:W-:Y:S06]  /*38e0*/  UGETNEXTWORKID.BROADCAST [UR8], [UR9] ;  /* 0x00000000080073ca */ /* 0x000fec0008000100 */
[----:B------:R-:W-:Y:S02]  /*38f0*/  USEL UR7, URZ, 0x1, UP0 ;  /* 0x00000001ff077887 */ /* 0x000fe40008000000 */
[----:B------:R-:W-:-:S04]  /*3900*/  USEL UR5, UR4, URZ, UP0 ;  /* 0x000000ff04057287 */ /* 0x000fc80008000000 */
[----:B------:R-:W-:Y:S02]  /*3910*/  LOP3.LUT R12, R12, UR7, RZ, 0x3c, !PT ;  /* 0x000000070c0c7c12 */ /* 0x000fe4000f8e3cff */
[----:B--2---:R-:W-:-:S04]  /*3920*/  SHF.L.U32 R4, R10, 0x1f, RZ ;  /* 0x0000001f0a047819 */ /* 0x004fc800000006ff */
[----:B------:R-:W2:Y:S02]  /*3930*/  SYNCS.PHASECHK.TRANS64.TRYWAIT P1, [R2+URZ+0x1a0], R4 ;  /* 0x0001a004020075a7 */ /* 0x000ea400080211ff */
[----:B--2---:R-:W-:Y:S05]  /*3940*/  @!P1 BRA `(.L_x_71) ;  /* 0x0000004c00e89947 */ /* 0x004fea0003800000 */
.L_x_175:
[C---:B--2---:R-:W-:Y:S01]  /*3950*/  LEA R4, R11.reuse, UR6, 0x4 ;  /* 0x000000060b047c11 */ /* 0x044fe2000f8e20ff */
[----:B------:R-:W-:Y:S01]  /*3960*/  VIADD R2, R2, 0x1b0 ;  /* 0x000001b002027836 */ /* 0x000fe20000000000 */
[----:B------:R-:W-:Y:S01]  /*3970*/  SEL R8, R8, RZ, P0 ;  /* 0x000000ff08087207 */ /* 0x000fe20000000000 */
[----:B------:R-:W-:-:S03]  /*3980*/  VIADD R11, R11, 0x1 ;  /* 0x000000010b0b7836 */ /* 0x000fc60000000000 */
[----:B------:R-:W2:Y:S01]  /*3990*/  LDS.128 R4, [R4+0x230] ;  /* 0x0002300004047984 */ /* 0x000ea20000000c00 */
[----:B------:R-:W-:Y:S02]  /*39a0*/  PRMT R2, RZ, 0x654, R2 ;  /* 0x00000654ff027816 */ /* 0x000fe40000000002 */
[C---:B------:R-:W-:Y:S01]  /*39b0*/  ISETP.NE.AND P1, PT, R11.reuse, 0x2, PT ;  /* 0x000000020b00780c */ /* 0x040fe20003f25270 */
[----:B------:R-:W-:Y:S01]  /*39c0*/  @!PT LDS RZ, [RZ] ;  /* 0x00000000fffff984 */ /* 0x000fe20000000800 */
[----:B------:R-:W-:Y:S01]  /*39d0*/  @!PT LDS RZ, [RZ] ;  /* 0x00000000fffff984 */ /* 0x000fe20000000800 */
[----:B------:R-:W-:Y:S01]  /*39e0*/  @!PT LDS RZ, [RZ] ;  /* 0x00000000fffff984 */ /* 0x000fe20000000800 */
[----:B------:R-:W-:Y:S01]  /*39f0*/  @!PT LDS RZ, [RZ] ;  /* 0x00000000fffff984 */ /* 0x000fe20000000800 */
[----:B------:R3:W-:Y:S06]  /*3a00*/  MEMBAR.ALL.CTA ;  /* 0x0000000000007992 */ /* 0x0007ec0000008000 */
[----:B---3--:R-:W3:Y:S01]  /*3a10*/  FENCE.VIEW.ASYNC.S ;  /* 0x00000000000073c6 */ /* 0x008ee20000000000 */
[----:B------:R-:W-:Y:S01]  /*3a20*/  SEL R11, R11, RZ, P1 ;  /* 0x000000ff0b0b7207 */ /* 0x000fe20000800000 */
[----:B---3--:R3:W-:Y:S01]  /*3a30*/  SYNCS.ARRIVE.TRANS64.RED.A1T0 RZ, [R2+URZ], RZ ;  /* 0x000000ff02ff79a7 */ /* 0x0087e200081004ff */
[----:B--2---:R-:W-:-:S02]  /*3a40*/  LOP3.LUT P3, RZ, R6, 0x1, RZ, 0xc0, !PT ;  /* 0x0000000106ff7812 */ /* 0x004fc4000786c0ff */
[----:B------:R-:W-:-:S04]  /*3a50*/  SEL R4, RZ, 0x1, P1 ;  /* 0x00000001ff047807 */ /* 0x000fc80000800000 */
[----:B------:R-:W-:Y:S02]  /*3a60*/  LOP3.LUT R10, R10, R4, RZ, 0x3c, !PT ;  /* 0x000000040a0a7212 */ /* 0x000fe400078e3cff */
[----:B---3--:R-:W-:-:S04]  /*3a70*/  SEL R2, RZ, 0x1, P0 ;  /* 0x00000001ff027807 */ /* 0x008fc80000000000 */
[----:B------:R-:W-:Y:S01]  /*3a80*/  LOP3.LUT R9, R9, R2, RZ, 0x3c, !PT ;  /* 0x0000000209097212 */ /* 0x000fe200078e3cff */
[----:B------:R-:W-:Y:S06]  /*3a90*/  @P3 BRA `(.L_x_72) ;  /* 0xfffffffc002c3947 */ /* 0x000fec000383ffff */
[----:B------:R-:W-:Y:S01]  /*3aa0*/  ULEA UR4, UR5, UR6, 0x3 ;  /* 0x0000000605047291 */ /* 0x000fe2000f8e18ff */
[----:B------:R-:W-:-:S08]  /*3ab0*/  SHF.L.U32 R2, R12, 0x1f, RZ ;  /* 0x0000001f0c027819 */ /* 0x000fd000000006ff */
[----:B------:R-:W2:Y:S02]  /*3ac0*/  SYNCS.PHASECHK.TRANS64 P0, [UR4+0x1b0], R2 ;  /* 0x0001b002ff0075a7 */ /* 0x000ea40008001004 */
[----:B--2---:R-:W-:Y:S05]  /*3ad0*/  @P0 BRA `(.L_x_73) ;  /* 0x0000000000080947 */ /* 0x004fea0003800000 */
[----:B------:R-:W2:Y:S02]  /*3ae0*/  SYNCS.PHASECHK.TRANS64.TRYWAIT P0, [UR4+0x1b0], R2 ;  /* 0x0001b002ff0075a7 */ /* 0x000ea40008001104 */
[----:B--2---:R-:W-:Y:S05]  /*3af0*/  @!P0 BRA `(.L_x_74) ;  /* 0x0000004c00908947 */ /* 0x004fea0003800000 */
.L_x_73:
[----:B------:R-:W-:-:S04]  /*3b00*/  UIADD3 UR7, UPT, UPT, UR5, 0x1, URZ ;  /* 0x0000000105077890 */ /* 0x000fc8000fffe0ff */
[----:B------:R-:W-:-:S04]  /*3b10*/  UISETP.NE.AND UP0, UPT, UR7, 0x2, UPT ;  /* 0x000000020700788c */ /* 0x000fc8000bf05270 */
[----:B------:R-:W-:Y:S02]  /*3b20*/  USEL UR8, URZ, 0x1, UP0 ;  /* 0x00000001ff087887 */ /* 0x000fe40008000000 */
[----:B------:R-:W-:-:S04]  /*3b30*/  USEL UR7, UR7, URZ, UP0 ;  /* 0x000000ff07077287 */ /* 0x000fc80008000000 */
[----:B------:R-:W-:Y:S01]  /*3b40*/  ULEA UR7, UR7, UR6, 0x3 ;  /* 0x0000000607077291 */ /* 0x000fe2000f8e18ff */
[----:B--2---:R-:W-:-:S04]  /*3b50*/  LOP3.LUT R2, R12, UR8, RZ, 0x3c, !PT ;  /* 0x000000080c027c12 */ /* 0x004fc8000f8e3cff */
[----:B------:R-:W-:-:S04]  /*3b60*/  SHF.L.U32 R0, R2, 0x1f, RZ ;  /* 0x0000001f02007819 */ /* 0x000fc800000006ff */
[----:B------:R-:W2:Y:S02]  /*3b70*/  SYNCS.PHASECHK.TRANS64 P0, [UR7+0x1b0], R0 ;  /* 0x0001b000ff0075a7 */ /* 0x000ea40008001007 */
[----:B-12---:R-:W-:Y:S05]  /*3b80*/  @P0 EXIT ;  /* 0x000000000000094d */ /* 0x006fea0003800000 */
[----:B------:R-:W-:Y:S02]  /*3b90*/  SHF.L.U32 R2, R2, 0x1f, RZ ;  /* 0x0000001f02027819 */ /* 0x000fe400000006ff */
[----:B------:R-:W-:-:S07]  /*3ba0*/  MOV R0, UR7 ;  /* 0x0000000700007c02 */ /* 0x000fce0008000f00 */
.L_x_75:
[----:B-1----:R1:W2:Y:S02]  /*3bb0*/  SYNCS.PHASECHK.TRANS64.TRYWAIT P0, [R0+URZ+0x1b0], R2 ;  /* 0x0001b002000075a7 */ /* 0x0022a400080011ff */
[----:B--2---:R-:W-:Y:S05]  /*3bc0*/  @!P0 NANOSLEEP.SYNCS 0x989680 ;  /* 0x009896800000895d */ /* 0x004fea0003900000 */
[----:B------:R-:W2:Y:S02]  /*3bd0*/  @!P0 SYNCS.PHASECHK.TRANS64 P0, [R0+URZ+0x1b0], R2 ;  /* 0x0001b002000085a7 */ /* 0x000ea400080010ff */
[----:B--2---:R-:W-:Y:S05]  /*3be0*/  @P0 EXIT ;  /* 0x000000000000094d */ /* 0x004fea0003800000 */
[----:B------:R-:W-:Y:S05]  /*3bf0*/  BRA `(.L_x_75) ;  /* 0xfffffffc00ec7947 */ /* 0x000fea000383ffff */
.L_x_68:
[----:B------:R-:W-:Y:S05]  /*3c00*/  BRA.U UP5, `(.L_x_76) ;  /* 0x0000000d059c7547 */ /* 0x000fea000b800000 */
[----:B------:R-:W2:Y:S01]  /*3c10*/  S2UR UR7, SR_CgaCtaId ;  /* 0x00000000000779c3 */ /* 0x000ea20000008800 */
[----:B------:R-:W-:Y:S01]  /*3c20*/  UMOV UR4, 0x40 ;  /* 0x0000004000047882 */ /* 0x000fe20000000000 */
[----:B------:R-:W-:Y:S01]  /*3c30*/  NOP ;  /* 0x0000000000007918 */ /* 0x000fe20000000000 */
[----:B------:R-:W-:Y:S01]  /*3c40*/  UMOV UR6, 0x400 ;  /* 0x0000040000067882 */ /* 0x000fe20000000000 */
[----:B--2---:R-:W-:Y:S02]  /*3c50*/  ULEA UR5, UR7, UR4, 0x18 ;  /* 0x0000000407057291 */ /* 0x004fe4000f8ec0ff */
[----:B------:R-:W-:-:S07]  /*3c60*/  ULEA UR6, UR7, UR6, 0x18 ;  /* 0x0000000607067291 */ /* 0x000fce000f8ec0ff */
[----:B------:R-:W2:Y:S02]  /*3c70*/  LDS.U8 R0, [UR5+0x1c] ;  /* 0x00001c05ff007984 */ /* 0x000ea40008000000 */
[----:B--2---:R-:W-:-:S13]  /*3c80*/  ISETP.NE.AND P0, PT, R0, RZ, PT ;  /* 0x000000ff0000720c */ /* 0x004fda0003f05270 */
[----:B------:R-:W-:Y:S05]  /*3c90*/  @P0 BRA `(.L_x_77) ;  /* 0x0000000000580947 */ /* 0x000fea0003800000 */
[----:B------:R-:W-:-:S13]  /*3ca0*/  ELECT P0, URZ, PT ;  /* 0x0000000000ff782f */ /* 0x000fda0003800000 */
[----:B------:R-:W-:Y:S05]  /*3cb0*/  @!P0 BRA `(.L_x_78) ;  /* 0x0000000000608947 */ /* 0x000fea0003800000 */
[----:B------:R-:W-:Y:S01]  /*3cc0*/  UMOV UR4, 0x10 ;  /* 0x0000001000047882 */ /* 0x000fe20000000000 */
[----:B------:R-:W-:Y:S01]  /*3cd0*/  HFMA2 R0, -RZ, RZ, 0, 5.9604644775390625e-08 ;  /* 0x00000001ff007431 */ /* 0x000fe200000001ff */
[----:B------:R-:W-:-:S03]  /*3ce0*/  MOV R3, 0xffff ;  /* 0x0000ffff00037802 */ /* 0x000fc60000000f00 */
[----:B------:R-:W-:Y:S04]  /*3cf0*/  DEPBAR.LE SB2, 0x36 ;  /* 0x0000ad800000791a */ /* 0x000fe80000000000 */
[----:B------:R-:W2:Y:S02]  /*3d00*/  UTCATOMSWS.FIND_AND_SET.ALIGN UP0, UR4, UR4 ;  /* 0x00000004000475e3 */ /* 0x000ea40008000800 */
[----:B--2---:R-:W-:Y:S01]  /*3d10*/  MOV R4, UR4 ;  /* 0x0000000400047c02 */ /* 0x004fe20008000f00 */
[----:B------:R-:W-:Y:S06]  /*3d20*/  BRA.U UP0, `(.L_x_79) ;  /* 0x0000000100187547 */ /* 0x000fec000b800000 */
.L_x_80:
[----:B------:R-:W-:Y:S05]  /*3d30*/  NANOSLEEP 0x64 ;  /* 0x000000640000795d */ /* 0x000fea0003800000 */
[----:B------:R-:W-:-:S05]  /*3d40*/  UMOV UR4, 0x10 ;  /* 0x0000001000047882 */ /* 0x000fca0000000000 */
[----:B------:R-:W-:Y:S04]  /*3d50*/  DEPBAR.LE SB2, 0x36 ;  /* 0x0000ad800000791a */ /* 0x000fe80000000000 */
[----:B------:R-:W2:Y:S02]  /*3d60*/  UTCATOMSWS.FIND_AND_SET.ALIGN UP0, UR4, UR4 ;  /* 0x00000004000475e3 */ /* 0x000ea40008000800 */
[----:B--2---:R-:W-:Y:S01]  /*3d70*/  MOV R4, UR4 ;  /* 0x0000000400047c02 */ /* 0x004fe20008000f00 */
[----:B------:R-:W-:Y:S05]  /*3d80*/  BRA.U !UP0, `(.L_x_80) ;  /* 0xfffffffd08e87547 */ /* 0x000fea000b83ffff */
.L_x_79:
[-C--:B------:R-:W-:Y:S02]  /*3d90*/  SHF.L.U32 R3, R3, R4.reuse, RZ ;  /* 0x0000000403037219 */ /* 0x080fe400000006ff */
[----:B------:R-:W-:Y:S01]  /*3da0*/  SHF.L.U32 R0, R0, R4, RZ ;  /* 0x0000000400007219 */ /* 0x000fe200000006ff */
[----:B------:R-:W-:Y:S02]  /*3db0*/  IMAD.SHL.U32 R4, R4, 0x20, RZ ;  /* 0x0000002004047824 */ /* 0x000fe400078e00ff */
[----:B------:R2:W-:Y:S04]  /*3dc0*/  ATOMS.OR RZ, [UR5+0x14], R3 ;  /* 0x00001403ffff798c */ /* 0x0005e8000b000005 */
[----:B------:R2:W-:Y:S04]  /*3dd0*/  ATOMS.OR RZ, [UR5+0x18], R0 ;  /* 0x00001800ffff798c */ /* 0x0005e8000b000005 */
[----:B------:R2:W-:Y:S01]  /*3de0*/  STS [UR6+0x250], R4 ;  /* 0x00025004ff007988 */ /* 0x0005e20008000806 */
[----:B------:R-:W-:Y:S05]  /*3df0*/  BRA `(.L_x_78) ;  /* 0x0000000000107947 */ /* 0x000fea0003800000 */
.L_x_77:
[----:B------:R-:W-:Y:S02]  /*3e00*/  MOV R0, 0xffffffff ;  /* 0xffffffff00007802 */ /* 0x000fe40000000f00 */
[----:B------:R-:W-:-:S03]  /*3e10*/  MOV R4, 0x3e40 ;  /* 0x00003e4000047802 */ /* 0x000fc60000000f00 */
[----:B------:R2:W-:Y:S04]  /*3e20*/  STS [UR6+0x250], R0 ;  /* 0x00025000ff007988 */ /* 0x0005e80008000806 */
[----:B-12--5:R-:W-:Y:S05]  /*3e30*/  CALL.REL.NOINC `($__internal_1_$__cuda_sm10x_tcgen05_guardrail_trap_phase_invalid_during_alloc) ;  /* 0x0000005000107944 */ /* 0x026fea0003c00000 */
.L_x_78:
[----:B------:R-:W-:Y:S05]  /*3e40*/  WARPSYNC.ALL ;  /* 0x0000000000007948 */ /* 0x000fea0003800000 */
[----:B------:R-:W3:Y:S01]  /*3e50*/  S2UR UR4, SR_CgaCtaId ;  /* 0x00000000000479c3 */ /* 0x000ee20000008800 */
[----:B------:R-:W-:Y:S01]  /*3e60*/  UMOV UR18, 0x400 ;  /* 0x0000040000127882 */ /* 0x000fe20000000000 */
[----:B------:R-:W-:-:S06]  /*3e70*/  NOP ;  /* 0x0000000000007918 */ /* 0x000fcc0000000000 */
[----:B------:R-:W-:Y:S06]  /*3e80*/  BAR.ARV 0x6, 0xa0 ;  /* 0x0182800000007b1d */ /* 0x000fec0000002000 */
[----:B------:R-:W4:Y:S01]  /*3e90*/  LDCU UR5, c[0x0][0x38c] ;  /* 0x00007180ff0577ac */ /* 0x000f220008000800 */
[----:B------:R-:W-:Y:S01]  /*3ea0*/  LOP3.LUT R2, R2, 0xffff, RZ, 0xc0, !PT ;  /* 0x0000ffff02027812 */ /* 0x000fe200078ec0ff */
[----:B------:R-:W-:Y:S01]  /*3eb0*/  IMAD.MOV.U32 R11, RZ, RZ, 0x1 ;  /* 0x00000001ff0b7424 */ /* 0x000fe200078e00ff */
[----:B------:R-:W-:Y:S01]  /*3ec0*/  CS2R R8, SRZ ;  /* 0x0000000000087805 */ /* 0x000fe2000001ff00 */
[----:B------:R-:W1:Y:S01]  /*3ed0*/  LDCU UR8, c[0x0][0x38c] ;  /* 0x00007180ff0877ac */ /* 0x000e620008000800 */
[----:B------:R-:W-:Y:S01]  /*3ee0*/  R2UR UR20, R2 ;  /* 0x00000000021472ca */ /* 0x000fe200000e0000 */
[----:B------:R-:W-:Y:S01]  /*3ef0*/  IMAD.MOV.U32 R10, RZ, RZ, RZ ;  /* 0x000000ffff0a7224 */ /* 0x000fe200078e00ff */
[----:B------:R-:W-:Y:S01]  /*3f00*/  UMOV UR22, URZ ;  /* 0x000000ff00167c82 */ /* 0x000fe20008000000 */
[----:B------:R-:W-:Y:S01]  /*3f10*/  UMOV UR14, URZ ;  /* 0x000000ff000e7c82 */ /* 0x000fe20008000000 */
[----:B---3--:R-:W-:Y:S01]  /*3f20*/  ULEA UR18, UR4, UR18, 0x18 ;  /* 0x0000001204127291 */ /* 0x008fe2000f8ec0ff */
[----:B------:R-:W-:Y:S01]  /*3f30*/  UMOV UR26, 0x0 ;  /* 0x00000000001a7882 */ /* 0x000fe20000000000 */
[----:B------:R-:W-:-:S02]  /*3f40*/  UMOV UR27, 0x4140010 ;  /* 0x04140010001b7882 */ /* 0x000fc40000000000 */
[----:B------:R-:W-:Y:S02]  /*3f50*/  UIADD3 UR6, UPT, UPT, UR18, 0x2b00, URZ ;  /* 0x00002b0012067890 */ /* 0x000fe4000fffe0ff */
[----:B------:R-:W-:Y:S02]  /*3f60*/  UIADD3 UR7, UPT, UPT, UR18, 0x1ab00, URZ ;  /* 0x0001ab0012077890 */ /* 0x000fe4000fffe0ff */
[----:B----4-:R-:W-:Y:S01]  /*3f70*/  UIADD3 UR5, UPT, UPT, UR5, 0x3f, URZ ;  /* 0x0000003f05057890 */ /* 0x010fe2000fffe0ff */
[----:B--2---:R-:W2:Y:S01]  /*3f80*/  LDS R0, [UR18+0x250] ;  /* 0x00025012ff007984 */ /* 0x004ea20008000800 */
[----:B------:R-:W-:Y:S02]  /*3f90*/  USHF.R.U32.HI UR6, URZ, 0x4, UR6 ;  /* 0x00000004ff067899 */ /* 0x000fe40008011606 */
[----:B------:R-:W-:Y:S02]  /*3fa0*/  USHF.R.S32.HI UR4, URZ, 0x1f, UR5 ;  /* 0x0000001fff047899 */ /* 0x000fe40008011405 */
[----:B------:R-:W-:-:S02]  /*3fb0*/  ULOP3.LUT UR6, UR6, 0x3fff, URZ, 0xc0, !UPT ;  /* 0x00003fff06067892 */ /* 0x000fc4000f8ec0ff */
[----:B------:R-:W-:Y:S02]  /*3fc0*/  ULEA.HI UR4, UR4, UR5, URZ, 0x6 ;  /* 0x0000000504047291 */ /* 0x000fe4000f8f30ff */
[----:B------:R-:W-:Y:S02]  /*3fd0*/  USHF.R.U32.HI UR5, URZ, 0x4, UR7 ;  /* 0x00000004ff057899 */ /* 0x000fe40008011607 */
[----:B------:R-:W-:Y:S02]  /*3fe0*/  USHF.R.S32.HI UR28, URZ, 0x6, UR4 ;  /* 0x00000006ff1c7899 */ /* 0x000fe40008011404 */
[----:B------:R-:W-:Y:S02]  /*3ff0*/  ULOP3.LUT UR4, UR5, 0x3fff, URZ, 0xc0, !UPT ;  /* 0x00003fff05047892 */ /* 0x000fe4000f8ec0ff */
[----:B------:R-:W-:Y:S02]  /*4000*/  UISETP.LT.AND UP0, UPT, UR28, 0x1, UPT ;  /* 0x000000011c00788c */ /* 0x000fe4000bf01270 */
[----:B------:R-:W-:-:S02]  /*4010*/  ULOP3.LUT UR21, UR6, 0x10000, URZ, 0xfc, !UPT ;  /* 0x0001000006157892 */ /* 0x000fc4000f8efcff */
[----:B------:R-:W-:Y:S02]  /*4020*/  USEL UR29, UR28, 0x1, !UP0 ;  /* 0x000000011c1d7887 */ /* 0x000fe4000c000000 */
[----:B------:R-:W-:Y:S02]  /*4030*/  ULOP3.LUT UR4, UR4, 0x10000, URZ, 0xfc, !UPT ;  /* 0x0001000004047892 */ /* 0x000fe4000f8efcff */
[----:B------:R-:W-:Y:S02]  /*4040*/  UIADD3 UR29, UPT, UPT, -UR29, URZ, URZ ;  /* 0x000000ff1d1d7290 */ /* 0x000fe4000fffe1ff */
[----:B-1----:R-:W-:Y:S01]  /*4050*/  UISETP.GE.AND UP4, UPT, UR8, 0x1, UPT ;  /* 0x000000010800788c */ /* 0x002fe2000bf86270 */
[----:B------:R-:W-:Y:S01]  /*4060*/  UMOV UR24, 0x0 ;  /* 0x0000000000187882 */ /* 0x000fe20000000000 */
[----:B------:R-:W-:Y:S01]  /*4070*/  UMOV UR25, 0x4140010 ;  /* 0x0414001000197882 */ /* 0x000fe20000000000 */
[----:B--2---:R-:W-:-:S15]  /*4080*/  R2UR UR30, R0 ;  /* 0x00000000001e72ca */ /* 0x004fde00000e0000 */
.L_x_87:
[----:B------:R-:W-:Y:S02]  /*4090*/  LEA R0, R10, UR18, 0x3 ;  /* 0x000000120a007c11 */ /* 0x000fe4000f8e18ff */
[----:B------:R-:W-:Y:S02]  /*40a0*/  SHF.L.U32 R2, R9, 0x1f, RZ ;  /* 0x0000001f09027819 */ /* 0x000fe400000006ff */
[----:B------:R-:W-:Y:S01]  /*40b0*/  PLOP3.LUT P0, PT, PT, PT, UP4, 0x80, 0x8 ;  /* 0x000000000008781c */ /* 0x000fe20003f0f048 */
[----:B------:R-:W-:Y:S01]  /*40c0*/  VIADD R3, R0, 0x1b0 ;  /* 0x000001b000037836 */ /* 0x000fe20000000000 */
[----:B-1----:R-:W1:Y:S02]  /*40d0*/  SYNCS.PHASECHK.TRANS64.TRYWAIT P1, [R0+URZ+0x1a0], R2 ;  /* 0x0001a002000075a7 */ /* 0x002e6400080211ff */
[----:B-1-3--:R-:W-:Y:S09]  /*40e0*/  @!P1 BRA `(.L_x_81) ;  /* 0x00000048002c9947 */ /* 0x00aff20003800000 */
.L_x_177:
[----:B------:R-:W-:Y:S01]  /*40f0*/  LEA R4, R10, UR18, 0x4 ;  /* 0x000000120a047c11 */ /* 0x000fe2000f8e20ff */
[----:B------:R-:W-:Y:S01]  /*4100*/  @UP4 ULEA UR5, UR14, UR18, 0x3 ;  /* 0x000000120e054291 */ /* 0x000fe2000f8e18ff */
[----:B------:R-:W-:Y:S01]  /*4110*/  PLOP3.LUT P2, PT, PT, PT, PT, 0x80, 0x8 ;  /* 0x000000000008781c */ /* 0x000fe20003f4f070 */
[----:B------:R-:W-:Y:S01]  /*4120*/  ULEA UR23, UR22, UR18, 0x3 ;  /* 0x0000001216177291 */ /* 0x000fe2000f8e18ff */
[----:B------:R-:W-:Y:S02]  /*4130*/  PRMT R3, RZ, 0x654, R3 ;  /* 0x00000654ff037816 */ /* 0x000fe40000000003 */
[----:B------:R-:W2:Y:S01]  /*4140*/  LDS.128 R4, [R4+0x230] ;  /* 0x0002300004047984 */ /* 0x000ea20000000c00 */
[----:B-1----:R-:W-:Y:S02]  /*4150*/  @P0 SHF.L.U32 R2, R8, 0x1f, RZ ;  /* 0x0000001f08020819 */ /* 0x002fe400000006ff */
[----:B------:R-:W-:Y:S01]  /*4160*/  SHF.L.U32 R0, R11, 0x1f, RZ ;  /* 0x0000001f0b007819 */ /* 0x000fe200000006ff */
[----:B------:R-:W-:Y:S01]  /*4170*/  @!PT LDS RZ, [RZ] ;  /* 0x00000000fffff984 */ /* 0x000fe20000000800 */
[----:B------:R-:W-:Y:S01]  /*4180*/  @!PT LDS RZ, [RZ] ;  /* 0x00000000fffff984 */ /* 0x000fe20000000800 */
[----:B------:R-:W-:Y:S01]  /*4190*/  @!PT LDS RZ, [RZ] ;  /* 0x00000000fffff984 */ /* 0x000fe20000000800 */
[----:B------:R-:W-:Y:S01]  /*41a0*/  @!PT LDS RZ, [RZ] ;  /* 0x00000000fffff984 */ /* 0x000fe20000000800 */
[----:B------:R1:W-:Y:S06]  /*41b0*/  MEMBAR.ALL.CTA ;  /* 0x0000000000007992 */ /* 0x0003ec0000008000 */
[----:B-1----:R-:W1:Y:S02]  /*41c0*/  FENCE.VIEW.ASYNC.S ;  /* 0x00000000000073c6 */ /* 0x002e640000000000 */
[----:B-1----:R1:W-:Y:S01]  /*41d0*/  SYNCS.ARRIVE.TRANS64.RED.A1T0 RZ, [R3+URZ], RZ ;  /* 0x000000ff03ff79a7 */ /* 0x0023e200081004ff */
[----:B------:R1:W3:Y:S01]  /*41e0*/  @P0 SYNCS.PHASECHK.TRANS64.TRYWAIT P2, [UR5], R2 ;  /* 0x00000002ff0005a7 */ /* 0x0002e20008041105 */
[----:B------:R-:W-:Y:S01]  /*41f0*/  ULEA.HI UR5, UR22, UR22, URZ, 0x1 ;  /* 0x0000001616057291 */ /* 0x000fe2000f8f08ff */
[----:B--2---:R-:W-:-:S03]  /*4200*/  LOP3.LUT P1, RZ, R6, 0x1, RZ, 0xc0, !PT ;  /* 0x0000000106ff7812 */ /* 0x004fc6000782c0ff */
[----:B------:R-:W-:Y:S02]  /*4210*/  ULOP3.LUT UR6, UR5, 0xffe, URZ, 0xc0, !UPT ;  /* 0x00000ffe05067892 */ /* 0x000fe4000f8ec0ff */
[----:B------:R-:W-:Y:S02]  /*4220*/  USHF.R.U32.HI UR19, URZ, 0x1, UR5 ;  /* 0x00000001ff137899 */ /* 0x000fe40008011605 */
[----:B------:R-:W-:Y:S02]  /*4230*/  UIADD3 UR5, UPT, UPT, -UR6, UR22, URZ ;  /* 0x0000001606057290 */ /* 0x000fe4000fffe1ff */
[----:B------:R-:W-:-:S04]  /*4240*/  UIMAD UR19, UR19, 0x50, UR30 ;  /* 0x00000050131378a4 */ /* 0x000fc8000f8e021e */
[----:B------:R-:W-:Y:S01]  /*4250*/  ULEA UR19, UR5, UR19, 0x14 ;  /* 0x0000001305137291 */ /* 0x000fe2000f8ea0ff */
[----:B------:R-:W2:Y:S02]  /*4260*/  SYNCS.PHASECHK.TRANS64.TRYWAIT P0, [UR23+0x1e0], R0 ;  /* 0x0001e000ff0075a7 */ /* 0x000ea40008001117 */
[----:B-123--:R-:W-:Y:S09]  /*4270*/  @!P0 BRA `(.L_x_82) ;  /* 0x0000004400dc8947 */ /* 0x00eff20003800000 */
.L_x_179:
[----:B------:R-:W-:Y:S01]  /*4280*/  IADD3 R10, PT, PT, R10, 0x1, RZ ;  /* 0x000000010a0a7810 */ /* 0x000fe20007ffe0ff */
[----:B------:R-:W-:Y:S06]  /*4290*/  BRA.U !UP4, `(.L_x_83) ;  /* 0x000000010c987547 */ /* 0x000fec000b800000 */
[----:B------:R-:W-:Y:S01]  /*42a0*/  UPLOP3.LUT UP2, UPT, UPT, UPT, UPT, 0x40, 0x4 ;  /* 0x000000000004789c */ /* 0x000fe20003f4e870 */
[----:B------:R-:W-:Y:S01]  /*42b0*/  UMOV UR16, UR29 ;  /* 0x0000001d00107c82 */ /* 0x000fe20008000000 */
[----:B------:R-:W-:Y:S01]  /*42c0*/  UMOV UR15, UR28 ;  /* 0x0000001c000f7c82 */ /* 0x000fe20008000000 */
[----:B------:R-:W-:-:S08]  /*42d0*/  UMOV UR5, UR14 ;  /* 0x0000000e00057c82 */ /* 0x000fd00008000000 */
.L_x_86:
[----:B------:R-:W-:Y:S02]  /*42e0*/  UIADD3 UR16, UPT, UPT, UR16, 0x1, URZ ;  /* 0x0000000110107890 */ /* 0x000fe4000fffe0ff */
[----:B--2---:R-:W-:Y:S02]  /*42f0*/  ULEA UR7, UR5, UR18, 0x3 ;  /* 0x0000001205077291 */ /* 0x004fe4000f8e18ff */
[----:B------:R-:W-:Y:S01]  /*4300*/  UISETP.NE.AND UP3, UPT, UR16, URZ, UPT ;  /* 0x000000ff1000728c */ /* 0x000fe2000bf65270 */
[----:B---3--:R-:W-:Y:S10]  /*4310*/  @P2 BRA `(.L_x_84) ;  /* 0x00000000000c2947 */ /* 0x008ff40003800000 */
[----:B-1----:R-:W-:Y:S04]  /*4320*/  SHF.L.U32 R2, R8, 0x1f, RZ ;  /* 0x0000001f08027819 */ /* 0x002fe800000006ff */
[----:B------:R-:W1:Y:S02]  /*4330*/  SYNCS.PHASECHK.TRANS64.TRYWAIT P0, [UR7], R2 ;  /* 0x00000002ff0075a7 */ /* 0x000e640008001107 */
[----:B-1----:R-:W-:Y:S05]  /*4340*/  @!P0 BRA `(.L_x_85) ;  /* 0x0000004400c08947 */ /* 0x002fea0003800000 */
.L_x_84:
[----:B------:R-:W-:Y:S01]  /*4350*/  UISETP.NE.AND UP0, UPT, UR15, 0x1, UPT ;  /* 0x000000010f00788c */ /* 0x000fe2000bf05270 */
[----:B------:R-:W-:Y:S01]  /*4360*/  PLOP3.LUT P2, PT, PT, PT, PT, 0x80, 0x8 ;  /* 0x000000000008781c */ /* 0x000fe20003f4f070 */
[----:B------:R-:W-:Y:S02]  /*4370*/  UIADD3 UR6, UPT, UPT, UR5, 0x1, URZ ;  /* 0x0000000105067890 */ /* 0x000fe4000fffe0ff */
[----:B------:R-:W-:Y:S02]  /*4380*/  UIADD3 UR17, UPT, UPT, UR7, 0xc0, URZ ;  /* 0x000000c007117890 */ /* 0x000fe4000fffe0ff */
[----:B------:R-:W-:Y:S01]  /*4390*/  UISETP.NE.AND UP1, UPT, UR6, 0x18, UPT ;  /* 0x000000180600788c */ /* 0x000fe2000bf25270 */
[----:B------:R-:W-:Y:S01]  /*43a0*/  PLOP3.LUT P0, PT, PT, PT, UP0, 0x80, 0x8 ;  /* 0x000000000008781c */ /* 0x000fe20003f0f008 */
[----:B------:R-:W-:Y:S02]  /*43b0*/  UIADD3 UR15, UPT, UPT, UR15, -0x1, URZ ;  /* 0xffffffff0f0f7890 */ /* 0x000fe4000fffe0ff */
[----:B------:R-:W-:Y:S02]  /*43c0*/  USEL UR8, URZ, 0x1, UP1 ;  /* 0x00000001ff087887 */ /* 0x000fe40008800000 */
[----:B------:R-:W-:Y:S01]  /*43d0*/  USEL UR14, UR6, URZ, UP1 ;  /* 0x000000ff060e7287 */ /* 0x000fe20008800000 */
[----:B------:R-:W-:Y:S01]  /*43e0*/  UMOV UR7, 0x80004020 ;  /* 0x8000402000077882 */ /* 0x000fe20000000000 */
[----:B------:R-:W-:Y:S02]  /*43f0*/  UMOV UR9, 0x80004020 ;  /* 0x8000402000097882 */ /* 0x000fe40000000000 */
[----:B------:R-:W-:Y:S01]  /*4400*/  @UP0 ULEA UR6, UR14, UR18, 0x3 ;  /* 0x000000120e060291 */ /* 0x000fe2000f8e18ff */
[----:B------:R-:W-:Y:S01]  /*4410*/  LOP3.LUT R8, R8, UR8, RZ, 0x3c, !PT ;  /* 0x0000000808087c12 */ /* 0x000fe2000f8e3cff */
[----:B------:R-:W-:Y:S01]  /*4420*/  ULEA UR8, UR5, UR21, 0x8 ;  /* 0x0000001505087291 */ /* 0x000fe2000f8e40ff */
[----:B------:R-:W-:Y:S02]  /*4430*/  UMOV UR13, 0x80004020 ;  /* 0x80004020000d7882 */ /* 0x000fe40000000000 */
[----:B-1----:R-:W-:Y:S01]  /*4440*/  @P0 SHF.L.U32 R0, R8, 0x1f, RZ ;  /* 0x0000001f08000819 */ /* 0x002fe200000006ff */
[----:B------:R-:W-:Y:S01]  /*4450*/  UIADD3 UR10, UPT, UPT, UR8, 0x2, URZ ;  /* 0x00000002080a7890 */ /* 0x000fe2000fffe0ff */
[----:B------:R-:W-:Y:S02]  /*4460*/  UMOV UR11, 0x80004020 ;  /* 0x80004020000b7882 */ /* 0x000fe40000000000 */
[----:B------:R2:W3:Y:S01]  /*4470*/  @P0 SYNCS.PHASECHK.TRANS64.TRYWAIT P2, [UR6], R0 ;  /* 0x00000000ff0005a7 */ /* 0x0004e20008041106 */
[----:B------:R-:W-:Y:S03]  /*4480*/  UIMAD UR6, UR5, 0x140, UR4 ;  /* 0x00000140050678a4 */ /* 0x000fe6000f8e0204 */
[----:B------:R-:W-:Y:S01]  /*4490*/  UMOV UR5, UR14 ;  /* 0x0000000e00057c82 */ /* 0x000fe20008000000 */
[----:B------:R-:W-:Y:S05]  /*44a0*/  UIADD3 UR12, UPT, UPT, UR6, 0x2, URZ ;  /* 0x00000002060c7890 */ /* 0x000fea000fffe0ff */
[----:B------:R2:W-:Y:S01]  /*44b0*/  UTCQMMA gdesc[UR8], gdesc[UR6], tmem[UR19], tmem[UR26], idesc[UR27], UP2 ;  /* 0x00ff1a06080075ea */ /* 0x0005e20009000313 */
[----:B------:R-:W-:Y:S03]  /*44c0*/  UPLOP3.LUT UP2, UPT, UPT, UPT, UPT, 0x80, 0x8 ;  /* 0x000000000008789c */ /* 0x000fe60003f4f070 */
[----:B------:R2:W-:Y:S01]  /*44d0*/  UTCQMMA gdesc[UR10], gdesc[UR12], tmem[UR19], tmem[UR24], idesc[UR25], UPT ;  /* 0x00ff180c0a0075ea */ /* 0x0005e2000b800313 */
[----:B------:R2:W-:Y:S01]  /*44e0*/  UTCBAR.MULTICAST [UR17], URZ, UR20 ;  /* 0x000000ff110073e9 */ /* 0x0005e20008000814 */
[----:B------:R-:W-:Y:S06]  /*44f0*/  BRA.U UP3, `(.L_x_86) ;  /* 0xfffffffd03787547 */ /* 0x000fec000b83ffff */
.L_x_83:
[----:B------:R-:W-:Y:S01]  /*4500*/  UIADD3 UR5, UPT, UPT, UR22, 0x1, URZ ;  /* 0x0000000116057890 */ /* 0x000fe2000fffe0ff */
[C---:B------:R-:W-:Y:S01]  /*4510*/  ISETP.NE.AND P0, PT, R10.reuse, 0x2, PT ;  /* 0x000000020a00780c */ /* 0x040fe20003f05270 */
[----:B--2---:R-:W-:Y:S02]  /*4520*/  UIADD3 UR6, UPT, UPT, UR23, 0x1c0, URZ ;  /* 0x000001c017067890 */ /* 0x004fe4000fffe0ff */
[----:B------:R-:W-:Y:S01]  /*4530*/  UISETP.NE.AND UP0, UPT, UR5, 0x4, UPT ;  /* 0x000000040500788c */ /* 0x000fe2000bf05270 */
[----:B-1----:R-:W-:Y:S02]  /*4540*/  SEL R0, RZ, 0x1, P0 ;  /* 0x00000001ff007807 */ /* 0x002fe40000000000 */
[----:B------:R-:W-:Y:S01]  /*4550*/  SEL R10, R10, RZ, P0 ;  /* 0x000000ff0a0a7207 */ /* 0x000fe20000000000 */
[----:B------:R-:W-:Y:S01]  /*4560*/  USEL UR7, URZ, 0x1, UP0 ;  /* 0x00000001ff077887 */ /* 0x000fe20008000000 */
[----:B------:R-:W-:Y:S01]  /*4570*/  LOP3.LUT R9, R9, R0, RZ, 0x3c, !PT ;  /* 0x0000000009097212 */ /* 0x000fe200078e3cff */
[----:B------:R-:W-:Y:S01]  /*4580*/  USEL UR22, UR5, URZ, UP0 ;  /* 0x000000ff05167287 */ /* 0x000fe20008000000 */
[----:B------:R1:W-:Y:S03]  /*4590*/  UTCBAR [UR6], URZ ;  /* 0x000000ff060073e9 */ /* 0x0003e600080000ff */
[----:B------:R-:W-:Y:S01]  /*45a0*/  LOP3.LUT R11, R11, UR7, RZ, 0x3c, !PT ;  /* 0x000000070b0b7c12 */ /* 0x000fe2000f8e3cff */
[----:B------:R-:W-:Y:S07]  /*45b0*/  @P1 BRA `(.L_x_87) ;  /* 0xfffffff800b41947 */ /* 0x000fee000383ffff */
[----:B------:R-:W2:Y:S01]  /*45c0*/  S2UR UR8, SR_CgaCtaId ;  /* 0x00000000000879c3 */ /* 0x000ea20000008800 */
[----:B------:R-:W-:Y:S01]  /*45d0*/  ELECT P0, URZ, PT ;  /* 0x0000000000ff782f */ /* 0x000fe20003800000 */
[----:B------:R-:W-:Y:S01]  /*45e0*/  IMAD.MOV.U32 R0, RZ, RZ, 0x1 ;  /* 0x00000001ff007424 */ /* 0x000fe200078e00ff */
[----:B------:R-:W-:Y:S01]  /*45f0*/  UIADD3 UR18, UPT, UPT, UR18, 0x1e0, URZ ;  /* 0x000001e012127890 */ /* 0x000fe2000fffe0ff */
[----:B------:R-:W-:Y:S01]  /*4600*/  SHF.L.U32 R2, R11, 0x1f, RZ ;  /* 0x0000001f0b027819 */ /* 0x000fe200000006ff */
[----:B------:R-:W-:-:S03]  /*4610*/  UMOV UR4, 0x40 ;  /* 0x0000004000047882 */ /* 0x000fc60000000000 */
[----:B------:R-:W-:Y:S01]  /*4620*/  UVIRTCOUNT.DEALLOC.SMPOOL 0x80 ;  /* 0x000000800000784c */ /* 0x000fe20000000000 */
[----:B--2---:R-:W-:Y:S02]  /*4630*/  ULEA UR8, UR8, UR4, 0x18 ;  /* 0x0000000408087291 */ /* 0x004fe4000f8ec0ff */
[----:B------:R-:W-:-:S07]  /*4640*/  ULEA UR4, UR22, UR18, 0x3 ;  /* 0x0000001216047291 */ /* 0x000fce000f8e18ff */
[----:B------:R2:W-:Y:S02]  /*4650*/  @P0 STS.U8 [UR8+0x1c], R0 ;  /* 0x00001c00ff000988 */ /* 0x0005e40008000008 */
[----:B------:R-:W4:Y:S02]  /*4660*/  SYNCS.PHASECHK.TRANS64.TRYWAIT P0, [UR4], R2 ;  /* 0x00000002ff0075a7 */ /* 0x000f240008001104 */
[----:B--2-4-:R-:W-:Y:S05]  /*4670*/  @!P0 BRA `(.L_x_88) ;  /* 0x00000044000c8947 */ /* 0x014fea0003800000 */
.L_x_182:
[----:B------:R-:W-:-:S04]  /*4680*/  UIADD3 UR4, UPT, UPT, UR22, 0x1, URZ ;  /* 0x0000000116047890 */ /* 0x000fc8000fffe0ff */
[----:B------:R-:W-:-:S04]  /*4690*/  UISETP.NE.AND UP0, UPT, UR4, 0x4, UPT ;  /* 0x000000040400788c */ /* 0x000fc8000bf05270 */
[----:B-1----:R-:W-:Y:S02]  /*46a0*/  USEL UR6, URZ, 0x1, UP0 ;  /* 0x00000001ff067887 */ /* 0x002fe40008000000 */
[----:B------:R-:W-:-:S04]  /*46b0*/  USEL UR4, UR4, URZ, UP0 ;  /* 0x000000ff04047287 */ /* 0x000fc80008000000 */
[----:B------:R-:W-:Y:S01]  /*46c0*/  ULEA UR5, UR4, UR18, 0x3 ;  /* 0x0000001204057291 */ /* 0x000fe2000f8e18ff */
[----:B--2---:R-:W-:-:S04]  /*46d0*/  LOP3.LUT R2, R11, UR6, RZ, 0x3c, !PT ;  /* 0x000000060b027c12 */ /* 0x004fc8000f8e3cff */
[----:B------:R-:W-:-:S04]  /*46e0*/  SHF.L.U32 R3, R2, 0x1f, RZ ;  /* 0x0000001f02037819 */ /* 0x000fc800000006ff */
[----:B------:R-:W1:Y:S02]  /*46f0*/  SYNCS.PHASECHK.TRANS64.TRYWAIT P0, [UR5], R3 ;  /* 0x00000003ff0075a7 */ /* 0x000e640008001105 */
[----:B-1----:R-:W-:Y:S05]  /*4700*/  @!P0 BRA `(.L_x_89) ;  /* 0x0000004400008947 */ /* 0x002fea0003800000 */
.L_x_184:
        /* <DEDUP_REMOVED lines=9> */
.L_x_186:
[----:B------:R-:W-:-:S04]  /*47a0*/  UIADD3 UR4, UPT, UPT, UR4, 0x1, URZ ;  /* 0x0000000104047890 */ /* 0x000fc8000fffe0ff */
[----:B------:R-:W-:-:S04]  /*47b0*/  UISETP.NE.AND UP0, UPT, UR4, 0x4, UPT ;  /* 0x000000040400788c */ /* 0x000fc8000bf05270 */
[----:B------:R-:W-:Y:S02]  /*47c0*/  USEL UR5, URZ, 0x1, UP0 ;  /* 0x00000001ff057887 */ /* 0x000fe40008000000 */
[----:B------:R-:W-:-:S04]  /*47d0*/  USEL UR4, UR4, URZ, UP0 ;  /* 0x000000ff04047287 */ /* 0x000fc80008000000 */
[----:B------:R-:W-:Y:S01]  /*47e0*/  ULEA UR4, UR4, UR18, 0x3 ;  /* 0x0000001204047291 */ /* 0x000fe2000f8e18ff */
[----:B------:R-:W-:-:S04]  /*47f0*/  LOP3.LUT R2, R2, UR5, RZ, 0x3c, !PT ;  /* 0x0000000502027c12 */ /* 0x000fc8000f8e3cff */
[----:B------:R-:W-:-:S04]  /*4800*/  SHF.L.U32 R2, R2, 0x1f, RZ ;  /* 0x0000001f02027819 */ /* 0x000fc800000006ff */
[----:B------:R-:W2:Y:S02]  /*4810*/  SYNCS.PHASECHK.TRANS64.TRYWAIT P0, [UR4], R2 ;  /* 0x00000002ff0075a7 */ /* 0x000ea40008001104 */
[----:B--2---:R-:W-:Y:S05]  /*4820*/  @!P0 BRA `(.L_x_91) ;  /* 0x0000004000e88947 */ /* 0x004fea0003800000 */
.L_x_188:
[----:B------:R-:W-:Y:S01]  /*4830*/  NOP ;  /* 0x0000000000007918 */ /* 0x000fe20000000000 */
[----:B-1----:R-:W1:Y:S01]  /*4840*/  LDS R0, [UR8+0x14] ;  /* 0x00001408ff007984 */ /* 0x002e620008000800 */
[----:B------:R-:W-:Y:S01]  /*4850*/  ULOP3.LUT UR4, UR30, 0xffff, URZ, 0xc0, !UPT ;  /* 0x0000ffff1e047892 */ /* 0x000fe2000f8ec0ff */
[----:B------:R-:W-:Y:S01]  /*4860*/  UMOV UR5, 0xffff ;  /* 0x0000ffff00057882 */ /* 0x000fe20000000000 */
[----:B------:R-:W-:Y:S02]  /*4870*/  UMOV UR6, 0x1 ;  /* 0x0000000100067882 */ /* 0x000fe40000000000 */
[----:B------:R-:W-:-:S04]  /*4880*/  USHF.R.U32.HI UR4, URZ, 0x5, UR4 ;  /* 0x00000005ff047899 */ /* 0x000fc80008011604 */
[----:B------:R-:W-:Y:S02]  /*4890*/  USHF.L.U32 UR5, UR5, UR4, URZ ;  /* 0x0000000405057299 */ /* 0x000fe400080006ff */
[----:B------:R-:W-:-:S04]  /*48a0*/  USHF.L.U32 UR4, UR6, UR4, URZ ;  /* 0x0000000406047299 */ /* 0x000fc800080006ff */
[----:B-1----:R-:W-:-:S04]  /*48b0*/  LOP3.LUT R0, R0, UR5, RZ, 0xc0, !PT ;  /* 0x0000000500007c12 */ /* 0x002fc8000f8ec0ff */
[----:B------:R-:W-:-:S13]  /*48c0*/  ISETP.NE.AND P0, PT, R0, UR5, PT ;  /* 0x0000000500007c0c */ /* 0x000fda000bf05270 */
[----:B------:R-:W-:Y:S05]  /*48d0*/  @P0 BRA `(.L_x_92) ;  /* 0x0000000000580947 */ /* 0x000fea0003800000 */
[----:B------:R-:W1:Y:S02]  /*48e0*/  LDS R0, [UR8+0x18] ;  /* 0x00001808ff007984 */ /* 0x000e640008000800 */
[----:B-1----:R-:W-:-:S04]  /*48f0*/  LOP3.LUT R0, R0, UR4, RZ, 0xc0, !PT ;  /* 0x0000000400007c12 */ /* 0x002fc8000f8ec0ff */
[----:B------:R-:W-:-:S13]  /*4900*/  ISETP.NE.AND P0, PT, R0, UR4, PT ;  /* 0x0000000400007c0c */ /* 0x000fda000bf05270 */
[----:B------:R-:W-:Y:S05]  /*4910*/  @P0 BRA `(.L_x_93) ;  /* 0x00000000003c0947 */ /* 0x000fea0003800000 */
[----:B------:R-:W1:Y:S01]  /*4920*/  S2R R2, SR_LANEID ;  /* 0x0000000000027919 */ /* 0x000e620000000000 */
[----:B------:R-:W-:-:S06]  /*4930*/  ULOP3.LUT UR5, URZ, UR5, URZ, 0x33, !UPT ;  /* 0x00000005ff057292 */ /* 0x000fcc000f8e33ff */
[----:B------:R-:W-:-:S04]  /*4940*/  IMAD.U32 R0, RZ, RZ, UR5 ;  /* 0x00000005ff007e24 */ /* 0x000fc8000f8e00ff */
[----:B------:R2:W4:Y:S02]  /*4950*/  REDUX UR7, R0 ;  /* 0x00000000000773c4 */ /* 0x0005240000000000 */
[----:B------:R1:W-:Y:S01]  /*4960*/  UTCATOMSWS.AND URZ, UR5 ;  /* 0x0000000500ff79e3 */ /* 0x0003e20008000000 */
[----:B--2---:R-:W-:Y:S01]  /*4970*/  LOP3.LUT R0, RZ, UR4, RZ, 0x33, !PT ;  /* 0x00000004ff007c12 */ /* 0x004fe2000f8e33ff */
[----:B------:R-:W-:Y:S02]  /*4980*/  VOTEU.ANY UR4, UPT, PT ;  /* 0x0000000000047886 */ /* 0x000fe400038e0100 */
[----:B------:R-:W-:Y:S02]  /*4990*/  UFLO.U32 UR4, UR4 ;  /* 0x00000004000472bd */ /* 0x000fe400080e0000 */
[----:B------:R-:W2:Y:S04]  /*49a0*/  REDUX UR6, R0 ;  /* 0x00000000000673c4 */ /* 0x000ea80000000000 */
[----:B-1----:R-:W-:-:S02]  /*49b0*/  ISETP.EQ.U32.AND P0, PT, R2, UR4, PT ;  /* 0x0000000402007c0c */ /* 0x002fc4000bf02070 */
[----:B----4-:R-:W-:-:S11]  /*49c0*/  MOV R2, UR7 ;  /* 0x0000000700027c02 */ /* 0x010fd60008000f00 */
[----:B------:R1:W-:Y:S01]  /*49d0*/  @P0 ATOMS.AND RZ, [UR8+0x14], R2 ;  /* 0x00001402ffff098c */ /* 0x0003e2000a800008 */
[----:B--2---:R-:W-:-:S05]  /*49e0*/  IMAD.U32 R0, RZ, RZ, UR6 ;  /* 0x00000006ff007e24 */ /* 0x004fca000f8e00ff */
[----:B------:R1:W-:Y:S01]  /*49f0*/  @P0 ATOMS.AND RZ, [UR8+0x18], R0 ;  /* 0x00001800ffff098c */ /* 0x0003e2000a800008 */
[----:B------:R-:W-:Y:S05]  /*4a00*/  BRA `(.L_x_94) ;  /* 0x0000000000147947 */ /* 0x000fea0003800000 */
.L_x_93:
[----:B------:R-:W-:Y:S02]  /*4a10*/  MOV R2, 0x4a30 ;  /* 0x00004a3000027802 */ /* 0x000fe40000000f00 */
[----:B---3-5:R-:W-:Y:S05]  /*4a20*/  CALL.REL.NOINC `($__internal_0_$__cuda_sm10x_tcgen05_guardrail_trap_col_being_dealloced_not_returned_by_alloc) ;  /* 0x0000004400087944 */ /* 0x028fea0003c00000 */
[----:B------:R-:W-:Y:S05]  /*4a30*/  BRA `(.L_x_94) ;  /* 0x0000000000087947 */ /* 0x000fea0003800000 */
.L_x_92:
[----:B------:R-:W-:Y:S02]  /*4a40*/  MOV R2, 0x4a60 ;  /* 0x00004a6000027802 */ /* 0x000fe40000000f00 */
[----:B---3-5:R-:W-:Y:S05]  /*4a50*/  CALL.REL.NOINC `($__internal_2_$__cuda_sm10x_tcgen05_guardrail_trap_unallocated_columns_being_dealloced) ;  /* 0x0000004400147944 */ /* 0x028fea0003c00000 */
.L_x_94:
[----:B------:R-:W-:Y:S01]  /*4a60*/  NOP ;  /* 0x0000000000007918 */ /* 0x000fe20000000000 */
[----:B------:R-:W-:Y:S05]  /*4a70*/  EXIT ;  /* 0x000000000000794d */ /* 0x000fea0003800000 */
.L_x_76:
[----:B------:R-:W-:-:S09]  /*4a80*/  UISETP.NE.OR UP0, UPT, UR20, 0x3, !UP3 ;  /* 0x000000031400788c */ /* 0x000fd2000df05670 */
[----:B------:R-:W-:Y:S05]  /*4a90*/  BRA.U UP0, `(.L_x_95) ;  /* 0x0000000d00987547 */ /* 0x000fea000b800000 */
[----:B------:R-:W2:Y:S01]  /*4aa0*/  LDCU.64 UR4, c[0x0][0x888] ;  /* 0x00011100ff0477ac */ /* 0x000ea20008000a00 */
[----:B------:R-:W3:Y:S01]  /*4ab0*/  S2UR UR10, SR_CgaCtaId ;  /* 0x00000000000a79c3 */ /* 0x000ee20000008800 */
[----:B------:R-:W-:Y:S02]  /*4ac0*/  HFMA2 R9, -RZ, RZ, 0, 0 ;  /* 0x00000000ff097431 */ /* 0x000fe400000001ff */
[----:B------:R-:W-:Y:S01]  /*4ad0*/  IMAD.MOV.U32 R11, RZ, RZ, 0x1 ;  /* 0x00000001ff0b7424 */ /* 0x000fe200078e00ff */
[----:B------:R-:W4:Y:S01]  /*4ae0*/  LDCU UR38, c[0x0][0x370] ;  /* 0x00006e00ff2677ac */ /* 0x000f220008000800 */
[----:B------:R-:W-:Y:S01]  /*4af0*/  IMAD.MOV.U32 R10, RZ, RZ, RZ ;  /* 0x000000ffff0a7224 */ /* 0x000fe200078e00ff */
[----:B------:R-:W-:Y:S01]  /*4b00*/  MOV R8, 0x1400 ;  /* 0x0000140000087802 */ /* 0x000fe20000000f00 */
[----:B------:R-:W4:Y:S01]  /*4b10*/  LDCU.128 UR52, c[0x0][0xb10] ;  /* 0x00016200ff3477ac */ /* 0x000f220008000c00 */
[----:B------:R-:W1:Y:S01]  /*4b20*/  LDC.64 R12, c[0x0][0x348] ;  /* 0x0000d200ff0c7b82 */ /* 0x000e620000000a00 */
[----:B------:R-:W3:Y:S01]  /*4b30*/  LDCU UR37, c[0x0][0x374] ;  /* 0x00006e80ff2577ac */ /* 0x000ee20008000800 */
[----:B------:R-:W3:Y:S01]  /*4b40*/  LDCU.64 UR30, c[0x0][0x890] ;  /* 0x00011200ff1e77ac */ /* 0x000ee20008000a00 */
[----:B--2---:R-:W-:Y:S01]  /*4b50*/  UISETP.NE.U32.AND UP0, UPT, UR4, URZ, UPT ;  /* 0x000000ff0400728c */ /* 0x004fe2000bf05070 */
[----:B------:R-:W2:Y:S01]  /*4b60*/  LDCU UR15, c[0x0][0xb0c] ;  /* 0x00016180ff0f77ac */ /* 0x000ea20008000800 */
[----:B------:R-:W2:Y:S01]  /*4b70*/  LDCU UR44, c[0x0][0xb20] ;  /* 0x00016400ff2c77ac */ /* 0x000ea20008000800 */
[----:B------:R-:W2:Y:S01]  /*4b80*/  LDCU UR4, c[0x0][0xb30] ;  /* 0x00016600ff0477ac */ /* 0x000ea20008000800 */
[----:B------:R-:W-:Y:S01]  /*4b90*/  UMOV UR21, 0x400 ;  /* 0x0000040000157882 */ /* 0x000fe20000000000 */
[----:B----4-:R-:W-:-:S02]  /*4ba0*/  UIMAD.WIDE.U32 UR6, UR38, UR52, URZ ;  /* 0x00000034260672a5 */ /* 0x010fc4000f8e00ff */
[----:B---3--:R-:W-:Y:S02]  /*4bb0*/  UIMAD.WIDE.U32 UR8, UR37, UR55, URZ ;  /* 0x00000037250872a5 */ /* 0x008fe4000f8e00ff */
[----:B------:R-:W-:Y:S02]  /*4bc0*/  ULEA UR21, UR10, UR21, 0x18 ;  /* 0x000000150a157291 */ /* 0x000fe4000f8ec0ff */
[----:B------:R-:W-:Y:S02]  /*4bd0*/  UISETP.NE.U32.AND UP6, UPT, UR30, URZ, UPT ;  /* 0x000000ff1e00728c */ /* 0x000fe4000bfc5070 */
[----:B------:R-:W-:Y:S02]  /*4be0*/  UIADD3 UR39, UPT, UPT, UR21, 0x180, URZ ;  /* 0x0000018015277890 */ /* 0x000fe4000fffe0ff */
[----:B------:R-:W-:Y:S02]  /*4bf0*/  UISETP.NE.AND.EX UP5, UPT, UR5, URZ, UPT, UP0 ;  /* 0x000000ff0500728c */ /* 0x000fe4000bfa5300 */
[----:B------:R-:W-:Y:S01]  /*4c00*/  UISETP.NE.AND UP0, UPT, UR41, 0x1, UPT ;  /* 0x000000012900788c */ /* 0x000fe2000bf05270 */
[----:B------:R-:W-:Y:S01]  /*4c10*/  UMOV UR6, UR7 ;  /* 0x0000000700067c82 */ /* 0x000fe20008000000 */
[----:B------:R-:W-:Y:S01]  /*4c20*/  UMOV UR40, UR9 ;  /* 0x0000000900287c82 */ /* 0x000fe20008000000 */
[----:B------:R-:W-:-:S02]  /*4c30*/  USEL UR43, URZ, 0x1, UP4 ;  /* 0x00000001ff2b7887 */ /* 0x000fc4000a000000 */
[----:B--2---:R-:W-:Y:S02]  /*4c40*/  UISETP.NE.AND UP0, UPT, UR15, 0x1, UPT ;  /* 0x000000010f00788c */ /* 0x004fe4000bf05270 */
[----:B------:R-:W-:Y:S02]  /*4c50*/  UPLOP3.LUT UP1, UPT, UPT, UPT, UPT, 0x40, 0x4 ;  /* 0x000000000004789c */ /* 0x000fe40003f2e870 */
[----:B------:R-:W-:Y:S01]  /*4c60*/  UISETP.GE.AND UP3, UPT, UR41, 0x1, UPT ;  /* 0x000000012900788c */ /* 0x000fe2000bf66270 */
[----:B------:R-:W2:Y:S01]  /*4c70*/  LDCU.64 UR22, c[0x0][0xb28] ;  /* 0x00016500ff1677ac */ /* 0x000ea20008000a00 */
[----:B------:R-:W-:Y:S02]  /*4c80*/  UISETP.NE.AND.EX UP6, UPT, UR31, URZ, UPT, UP6 ;  /* 0x000000ff1f00728c */ /* 0x000fe4000bfc5360 */
[----:B------:R-:W-:Y:S02]  /*4c90*/  UPRMT UR39, UR10, 0x654, UR39 ;  /* 0x000006540a277896 */ /* 0x000fe40008000027 */
[----:B------:R-:W-:-:S02]  /*4ca0*/  USHF.R.U32.HI UR42, URZ, UR53, UR6 ;  /* 0x00000035ff2a7299 */ /* 0x000fc40008011606 */
[----:B------:R-:W-:Y:S02]  /*4cb0*/  USHF.R.U32.HI UR40, URZ, UR44, UR40 ;  /* 0x0000002cff287299 */ /* 0x000fe40008011628 */
[----:B------:R-:W-:Y:S02]  /*4cc0*/  UISETP.NE.AND UP0, UPT, UR54, 0x1, UPT ;  /* 0x000000013600788c */ /* 0x000fe4000bf05270 */
[----:B-1----:R-:W-:-:S11]  /*4cd0*/  UISETP.NE.AND UP4, UPT, UR4, 0x1, UPT ;  /* 0x000000010400788c */ /* 0x002fd6000bf85270 */
.L_x_103:
[C---:B------:R-:W-:Y:S02]  /*4ce0*/  LEA R3, R10.reuse, UR21, 0x3 ;  /* 0x000000150a037c11 */ /* 0x040fe4000f8e18ff */
[----:B------:R-:W-:Y:S02]  /*4cf0*/  SHF.L.U32 R0, R9, 0x1f, RZ ;  /* 0x0000001f09007819 */ /* 0x000fe400000006ff */
[----:B------:R-:W-:Y:S02]  /*4d00*/  LEA R4, R10, UR21, 0x4 ;  /* 0x000000150a047c11 */ /* 0x000fe4000f8e20ff */
[----:B-1----:R-:W1:Y:S02]  /*4d10*/  SYNCS.PHASECHK.TRANS64.TRYWAIT P0, [R3+URZ+0x1a0], R0 ;  /* 0x0001a000030075a7 */ /* 0x002e6400080011ff */
[----:B-1----:R-:W-:Y:S05]  /*4d20*/  @!P0 BRA `(.L_x_96) ;  /* 0x0000003c00c08947 */ /* 0x002fea0003800000 */
.L_x_189:
        /* <DEDUP_REMOVED lines=8> */
[----:B---3--:R-:W-:Y:S11]  /*4db0*/  LOP3.LUT P0, RZ, R6, 0x1, RZ, 0xc0, !PT ;  /* 0x0000000106ff7812 */ /* 0x008ff6000780c0ff */
[----:B------:R-:W-:Y:S02]  /*4dc0*/  @!UPT UIADD3 URZ, UPT, UPT, URZ, URZ, URZ ;  /* 0x000000fffffff290 */ /* 0x000fe4000fffe0ff */
[----:B----4-:R-:W-:Y:S01]  /*4dd0*/  VOTEU.ANY UP3, P0 ;  /* 0x0000000000ff7886 */ /* 0x010fe20000060100 */
[----:B------:R-:W-:Y:S11]  /*4de0*/  PLOP3.LUT P0, PT, PT, PT, UP3, 0x80, 0x8 ;  /* 0x000000000008781c */ /* 0x000ff60003f0f038 */
[----:B------:R-:W-:Y:S02]  /*4df0*/  @!UPT UIADD3 URZ, UPT, UPT, URZ, URZ, URZ ;  /* 0x000000fffffff290 */ /* 0x000fe4000fffe0ff */
[----:B-1----:R-:W-:Y:S02]  /*4e00*/  @P0 SHF.R.U32.HI R0, RZ, 0x10, R5 ;  /* 0x00000010ff000819 */ /* 0x002fe40000011605 */
[----:B------:R-:W-:Y:S02]  /*4e10*/  @P0 MOV R2, R4 ;  /* 0x0000000400020202 */ /* 0x000fe40000000f00 */
[----:B------:R-:W-:Y:S01]  /*4e20*/  @P0 R2UR UR4, R0 ;  /* 0x00000000000402ca */ /* 0x000fe200000e0000 */
[----:B------:R-:W-:Y:S01]  /*4e30*/  VIADD R0, R3, 0x1b0 ;  /* 0x000001b003007836 */ /* 0x000fe20000000000 */
[----:B------:R-:W-:Y:S02]  /*4e40*/  @P0 LOP3.LUT R4, R5, 0xffff, RZ, 0xc0, !PT ;  /* 0x0000ffff05040812 */ /* 0x000fe400078ec0ff */
[----:B------:R-:W-:Y:S02]  /*4e50*/  @P0 R2UR UR6, R2 ;  /* 0x00000000020602ca */ /* 0x000fe400000e0000 */
[----:B------:R-:W-:Y:S02]  /*4e60*/  PRMT R0, RZ, 0x654, R0 ;  /* 0x00000654ff007816 */ /* 0x000fe40000000000 */
[----:B------:R-:W-:Y:S02]  /*4e70*/  @P0 R2UR UR5, R4 ;  /* 0x00000000040502ca */ /* 0x000fe400000e0000 */
[----:B------:R1:W-:Y:S03]  /*4e80*/  SYNCS.ARRIVE.TRANS64.RED.A1T0 RZ, [R0+URZ], RZ ;  /* 0x000000ff00ff79a7 */ /* 0x0003e600081004ff */
[----:B------:R-:W-:Y:S04]  /*4e90*/  @UP3 UMOV UR29, UR4 ;  /* 0x00000004001d3c82 */ /* 0x000fe80008000000 */
[----:B------:R-:W-:Y:S04]  /*4ea0*/  @UP3 UMOV UR14, UR6 ;  /* 0x00000006000e3c82 */ /* 0x000fe80008000000 */
[----:B------:R-:W-:Y:S01]  /*4eb0*/  @UP3 UMOV UR13, UR5 ;  /* 0x00000005000d3c82 */ /* 0x000fe20008000000 */
[----:B------:R-:W-:Y:S05]  /*4ec0*/  BRA.U !UP0, `(.L_x_97) ;  /* 0x0000000108c07547 */ /* 0x000fea000b800000 */
[----:B------:R-:W-:Y:S02]  /*4ed0*/  UIMAD.WIDE.U32 UR8, UR13, UR55, URZ ;  /* 0x000000370d0872a5 */ /* 0x000fe4000f8e00ff */
[----:B------:R-:W-:Y:S02]  /*4ee0*/  UP2UR UR12, UPR, URZ, 0x4 ;  /* 0x00000004ff0c7883 */ /* 0x000fe40008000000 */
[----:B------:R-:W-:Y:S02]  /*4ef0*/  UISETP.NE.AND UP2, UPT, UR54, 0x1, UPT ;  /* 0x000000013600788c */ /* 0x000fe4000bf45270 */
[----:B------:R-:W-:Y:S02]  /*4f00*/  UIMAD.WIDE.U32 UR10, UR14, UR52, URZ ;  /* 0x000000340e0a72a5 */ /* 0x000fe4000f8e00ff */
[----:B------:R-:W-:Y:S02]  /*4f10*/  USEL UR4, UR37, UR40, !UP2 ;  /* 0x0000002825047287 */ /* 0x000fe4000d000000 */
[----:B------:R-:W-:Y:S02]  /*4f20*/  UISETP.NE.AND UP0, UPT, UR15, 0x1, UPT ;  /* 0x000000010f00788c */ /* 0x000fe4000bf05270 */
[----:B------:R-:W-:Y:S02]  /*4f30*/  UP2UR UR20, UPR, URZ, 0x2 ;  /* 0x00000002ff147883 */ /* 0x000fe40008000000 */
[----:B------:R-:W-:Y:S02]  /*4f40*/  UISETP.NE.AND UP1, UPT, UR41, 0x1, UPT ;  /* 0x000000012900788c */ /* 0x000fe4000bf25270 */
[----:B--2---:R-:W-:Y:S02]  /*4f50*/  UIMAD.WIDE.U32 UR16, UR4, UR22, URZ ;  /* 0x00000016041072a5 */ /* 0x004fe4000f8e00ff */
[----:B------:R-:W-:Y:S01]  /*4f60*/  USEL UR7, UR38, UR42, !UP0 ;  /* 0x0000002a26077287 */ /* 0x000fe2000c000000 */
[----:B------:R-:W-:Y:S02]  /*4f70*/  UMOV UR5, UR9 ;  /* 0x0000000900057c82 */ /* 0x000fe40008000000 */
[----:B------:R-:W-:Y:S02]  /*4f80*/  USHF.R.U32.HI UR6, URZ, UR44, UR5 ;  /* 0x0000002cff067299 */ /* 0x000fe40008011605 */
[----:B------:R-:W-:Y:S02]  /*4f90*/  UIMAD.WIDE.U32 UR18, UR7, UR22, URZ ;  /* 0x00000016071272a5 */ /* 0x000fe4000f8e00ff */
[----:B------:R-:W-:Y:S02]  /*4fa0*/  USEL UR6, UR13, UR6, !UP2 ;  /* 0x000000060d067287 */ /* 0x000fe4000d000000 */
[----:B------:R-:W-:Y:S01]  /*4fb0*/  UISETP.NE.AND UP2, UPT, UR12, URZ, UPT ;  /* 0x000000ff0c00728c */ /* 0x000fe2000bf45270 */
[----:B------:R-:W-:Y:S01]  /*4fc0*/  UMOV UR5, UR11 ;  /* 0x0000000b00057c82 */ /* 0x000fe20008000000 */
[----:B------:R-:W-:Y:S02]  /*4fd0*/  UIMAD.WIDE.U32 UR10, UR6, UR22, URZ ;  /* 0x00000016060a72a5 */ /* 0x000fe4000f8e00ff */
[----:B------:R-:W-:Y:S03]  /*4fe0*/  USHF.R.U32.HI UR8, URZ, UR53, UR5 ;  /* 0x00000035ff087299 */ /* 0x000fe60008011605 */
[----:B------:R-:W-:Y:S02]  /*4ff0*/  UMOV UR5, UR17 ;  /* 0x0000001100057c82 */ /* 0x000fe40008000000 */
[----:B------:R-:W-:Y:S03]  /*5000*/  @UP1 USHF.R.U32.HI UR4, URZ, UR23, UR5 ;  /* 0x00000017ff041299 */ /* 0x000fe60008011605 */
[----:B------:R-:W-:Y:S01]  /*5010*/  UMOV UR5, UR19 ;  /* 0x0000001300057c82 */ /* 0x000fe20008000000 */
[----:B------:R-:W-:Y:S02]  /*5020*/  UIMAD UR4, UR41, UR4, URZ ;  /* 0x00000004290472a4 */ /* 0x000fe4000f8e02ff */
[----:B------:R-:W-:Y:S02]  /*5030*/  @UP1 USHF.R.U32.HI UR7, URZ, UR23, UR5 ;  /* 0x00000017ff071299 */ /* 0x000fe40008011605 */
[----:B------:R-:W-:Y:S02]  /*5040*/  USEL UR5, UR14, UR8, !UP0 ;  /* 0x000000080e057287 */ /* 0x000fe4000c000000 */
[----:B------:R-:W-:Y:S02]  /*5050*/  UIMAD UR8, UR41, UR7, URZ ;  /* 0x00000007290872a4 */ /* 0x000fe4000f8e02ff */
[----:B------:R-:W-:Y:S03]  /*5060*/  UISETP.GE.AND UP0, UPT, UR6, UR4, UPT ;  /* 0x000000040600728c */ /* 0x000fe6000bf06270 */
[----:B------:R-:W-:Y:S01]  /*5070*/  UMOV UR4, UR11 ;  /* 0x0000000b00047c82 */ /* 0x000fe20008000000 */
[----:B------:R-:W-:Y:S02]  /*5080*/  UISETP.GE.OR UP0, UPT, UR5, UR8, UP0 ;  /* 0x000000080500728c */ /* 0x000fe40008706670 */
[----:B------:R-:W-:Y:S02]  /*5090*/  USHF.R.U32.HI UR4, URZ, UR23, UR4 ;  /* 0x00000017ff047299 */ /* 0x000fe40008011604 */
[----:B------:R-:W-:Y:S02]  /*50a0*/  UIMAD.WIDE.U32 UR8, UR5, UR22, URZ ;  /* 0x00000016050872a5 */ /* 0x000fe4000f8e00ff */
[----:B------:R-:W-:Y:S04]  /*50b0*/  USEL UR10, UR6, UR4, !UP1 ;  /* 0x00000004060a7287 */ /* 0x000fe8000c800000 */
[----:B------:R-:W-:Y:S01]  /*50c0*/  UIADD3 UR11, UPT, UPT, -UR10, URZ, URZ ;  /* 0x000000ff0a0b7290 */ /* 0x000fe2000fffe1ff */
[----:B------:R-:W-:Y:S02]  /*50d0*/  @!UP0 UMOV UR4, UR9 ;  /* 0x0000000900048c82 */ /* 0x000fe40008000000 */
[----:B------:R-:W-:Y:S02]  /*50e0*/  @!UP0 USHF.R.U32.HI UR4, URZ, UR23, UR4 ;  /* 0x00000017ff048299 */ /* 0x000fe40008011604 */
[----:B------:R-:W-:Y:S02]  /*50f0*/  UIMAD UR8, UR41, UR11, UR6 ;  /* 0x0000000b290872a4 */ /* 0x000fe4000f8e0206 */
[----:B------:R-:W-:Y:S02]  /*5100*/  @!UP0 USEL UR4, UR5, UR4, !UP1 ;  /* 0x0000000405048287 */ /* 0x000fe4000c800000 */
[----:B------:R-:W-:Y:S02]  /*5110*/  UISETP.NE.AND UP1, UPT, UR20, URZ, UPT ;  /* 0x000000ff1400728c */ /* 0x000fe4000bf25270 */
[----:B------:R-:W-:Y:S02]  /*5120*/  @!UP0 UIMAD UR7, UR7, UR8, UR4 ;  /* 0x00000008070782a4 */ /* 0x000fe4000f8e0204 */
[----:B------:R-:W-:Y:S02]  /*5130*/  @!UP0 UIADD3 UR9, UPT, UPT, UR10, -UR4, URZ ;  /* 0x800000040a098290 */ /* 0x000fe4000fffe0ff */
[----:B------:R-:W-:Y:S02]  /*5140*/  UIADD3 UR8, UPT, UPT, -UR6, URZ, URZ ;  /* 0x000000ff06087290 */ /* 0x000fe4000fffe1ff */
[----:B------:R-:W-:Y:S02]  /*5150*/  UIADD3 UR4, UPT, UPT, -UR5, URZ, URZ ;  /* 0x000000ff05047290 */ /* 0x000fe4000fffe1ff */
[----:B------:R-:W-:Y:S03]  /*5160*/  @!UP0 UIMAD UR6, UR9, UR41, UR5 ;  /* 0x00000029090682a4 */ /* 0x000fe6000f8e0205 */
[----:B------:R-:W-:Y:S01]  /*5170*/  @!UP0 UMOV UR5, UR7 ;  /* 0x0000000700058c82 */ /* 0x000fe20008000000 */
[----:B------:R-:W-:Y:S02]  /*5180*/  UIMAD UR7, UR15, UR4, UR14 ;  /* 0x000000040f0772a4 */ /* 0x000fe4000f8e020e */
[----:B------:R-:W-:Y:S02]  /*5190*/  UIMAD UR4, UR54, UR8, UR13 ;  /* 0x00000008360472a4 */ /* 0x000fe4000f8e020d */
[----:B------:R-:W-:Y:S02]  /*51a0*/  UIMAD UR14, UR5, UR15, UR7 ;  /* 0x0000000f050e72a4 */ /* 0x000fe4000f8e0207 */
[----:B------:R-:W-:Y:S11]  /*51b0*/  UIMAD UR13, UR6, UR54, UR4 ;  /* 0x00000036060d72a4 */ /* 0x000ff6000f8e0204 */
[----:B------:R-:W-:Y:S01]  /*51c0*/  @!UPT UIADD3 URZ, UPT, UPT, URZ, URZ, URZ ;  /* 0x000000fffffff290 */ /* 0x000fe2000fffe0ff */
.L_x_97:
[----:B------:R-:W3:Y:S01]  /*51d0*/  @!UP4 LDCU.128 UR8, c[0x0][0xb10] ;  /* 0x00016200ff08c7ac */ /* 0x000ee20008000c00 */
[----:B------:R-:W-:Y:S02]  /*51e0*/  ISETP.NE.U32.AND P0, PT, RZ, UR30, PT ;  /* 0x0000001eff007c0c */ /* 0x000fe4000bf05070 */
[----:B------:R-:W-:Y:S02]  /*51f0*/  SHF.L.U32 R2, R11, 0x1f, RZ ;  /* 0x0000001f0b027819 */ /* 0x000fe400000006ff */
[----:B------:R-:W-:Y:S01]  /*5200*/  ISETP.NE.AND.EX P0, PT, RZ, UR31, PT, P0 ;  /* 0x0000001fff007c0c */ /* 0x000fe2000bf05300 */
[----:B------:R-:W4:Y:S01]  /*5210*/  @!UP4 LDCU UR5, c[0x0][0xb0c] ;  /* 0x00016180ff05c7ac */ /* 0x000f220008000800 */
[----:B---3--:R-:W-:Y:S07]  /*5220*/  UIMAD.WIDE.U32 UR6, UR14, UR8, URZ ;  /* 0x000000080e0672a5 */ /* 0x008fee000f8e00ff */
[----:B------:R-:W-:Y:S01]  /*5230*/  @!UP4 UMOV UR4, UR7 ;  /* 0x000000070004cc82 */ /* 0x000fe20008000000 */
[----:B----4-:R-:W-:Y:S02]  /*5240*/  @!UP4 UISETP.NE.AND UP0, UPT, UR5, 0x1, UPT ;  /* 0x000000010500c88c */ /* 0x010fe4000bf05270 */
[----:B------:R-:W-:Y:S02]  /*5250*/  @!UP4 USHF.R.U32.HI UR4, URZ, UR9, UR4 ;  /* 0x00000009ff04c299 */ /* 0x000fe40008011604 */
[----:B------:R-:W-:Y:S02]  /*5260*/  UIMAD.WIDE.U32 UR6, UR13, UR11, URZ ;  /* 0x0000000b0d0672a5 */ /* 0x000fe4000f8e00ff */
[----:B------:R-:W-:Y:S02]  /*5270*/  @!UP4 USEL UR8, UR14, UR4, !UP0 ;  /* 0x000000040e08c287 */ /* 0x000fe4000c000000 */
[----:B------:R-:W-:Y:S03]  /*5280*/  @!UP4 UISETP.NE.AND UP0, UPT, UR10, 0x1, UPT ;  /* 0x000000010a00c88c */ /* 0x000fe6000bf05270 */
[----:B------:R-:W-:Y:S02]  /*5290*/  @!UP4 UMOV UR6, UR7 ;  /* 0x000000070006cc82 */ /* 0x000fe40008000000 */
[----:B------:R-:W3:Y:S02]  /*52a0*/  @!UP4 LDCU UR4, c[0x0][0xb20] ;  /* 0x00016400ff04c7ac */ /* 0x000ee40008000800 */
[----:B---3--:R-:W-:Y:S04]  /*52b0*/  @!UP4 USHF.R.U32.HI UR6, URZ, UR4, UR6 ;  /* 0x00000004ff06c299 */ /* 0x008fe80008011606 */
[----:B------:R-:W-:Y:S04]  /*52c0*/  @!UP4 USEL UR6, UR13, UR6, !UP0 ;  /* 0x000000060d06c287 */ /* 0x000fe8000c000000 */
[----:B------:R-:W-:Y:S02]  /*52d0*/  @!UP4 UIADD3 UR4, UPT, UPT, -UR8, UR6, URZ ;  /* 0x000000060804c290 */ /* 0x000fe4000fffe1ff */
[----:B------:R-:W-:Y:S02]  /*52e0*/  @!UP4 UIADD3 UR6, UPT, UPT, UR8, -UR6, URZ ;  /* 0x800000060806c290 */ /* 0x000fe4000fffe0ff */
[----:B------:R-:W-:Y:S02]  /*52f0*/  @!UP4 UIMAD UR14, UR4, UR5, UR14 ;  /* 0x00000005040ec2a4 */ /* 0x000fe4000f8e020e */
[----:B------:R-:W-:Y:S01]  /*5300*/  @!UP4 UIMAD UR13, UR6, UR10, UR13 ;  /* 0x0000000a060dc2a4 */ /* 0x000fe2000f8e020d */
[----:B------:R-:W-:Y:S11]  /*5310*/  BRA.U UP1, `(.L_x_98) ;  /* 0x0000000101107547 */ /* 0x000ff6000b800000 */
[----:B------:R-:W-:Y:S04]  /*5320*/  MOV R3, UR43 ;  /* 0x0000002b00037c02 */ /* 0x000fe80008000f00 */
[----:B------:R-:W-:Y:S04]  /*5330*/  SHF.L.U32 R3, R3, 0x1f, RZ ;  /* 0x0000001f03037819 */ /* 0x000fe800000006ff */
[----:B------:R-:W3:Y:S02]  /*5340*/  SYNCS.PHASECHK.TRANS64.TRYWAIT P1, [UR21+0x198], R3 ;  /* 0x00019803ff0075a7 */ /* 0x000ee40008021115 */
[----:B---3--:R-:W-:Y:S05]  /*5350*/  @!P1 BRA `(.L_x_99) ;  /* 0x0000003800489947 */ /* 0x008fea0003800000 */
.L_x_98:
[----:B------:R-:W-:Y:S05]  /*5360*/  BRA.U !UP6, `(.L_x_100) ;  /* 0x000000010e387547 */ /* 0x000fea000b800000 */
[----:B------:R-:W-:Y:S01]  /*5370*/  UPLOP3.LUT UP2, UPT, UPT, UPT, UP5, 0x80, 0x8 ;  /* 0x000000000008789c */ /* 0x000fe20003f4f050 */
[----:B------:R-:W-:Y:S01]  /*5380*/  HFMA2 R86, -RZ, RZ, 0, 5.9604644775390625e-08 ;  /* 0x00000001ff567431 */ /* 0x000fe200000001ff */
[----:B------:R-:W1:Y:S04]  /*5390*/  LDCU.64 UR8, c[0x0][0x358] ;  /* 0x00006b00ff0877ac */ /* 0x000e680008000a00 */
[----:B------:R-:W-:Y:S05]  /*53a0*/  PLOP3.LUT P1, PT, PT, PT, UP2, 0x80, 0x8 ;  /* 0x000000000008781c */ /* 0x000fea0003f2f028 */
[----:B------:R-:W3:Y:S01]  /*53b0*/  @UP2 LDCU.64 UR4, c[0x0][0x888] ;  /* 0x00011100ff0427ac */ /* 0x000ee20008000a00 */
[----:B------:R-:W-:Y:S04]  /*53c0*/  @UP2 UIMAD UR6, UR36, UR30, URZ ;  /* 0x0000001e240622a4 */ /* 0x000fe8000f8e02ff */
[----:B---3--:R-:W-:Y:S06]  /*53d0*/  @UP2 UIMAD.WIDE UR4, UR6, 0x4, UR4 ;  /* 0x00000004060428a5 */ /* 0x008fec000f8e0204 */
[----:B------:R-:W-:Y:S02]  /*53e0*/  IMAD.U32 R4, RZ, RZ, UR4 ;  /* 0x00000004ff047e24 */ /* 0x000fe4000f8e00ff */
[----:B------:R-:W-:Y:S05]  /*53f0*/  IMAD.U32 R5, RZ, RZ, UR5 ;  /* 0x00000005ff057e24 */ /* 0x000fea000f8e00ff */
[----:B-1----:R-:W3:Y:S02]  /*5400*/  @P1 LDG.E R0, desc[UR8][R4.64] ;  /* 0x0000000804001981 */ /* 0x002ee4000c1e1900 */
[----:B---3--:R-:W-:Y:S01]  /*5410*/  @P1 R2UR UR45, R0 ;  /* 0x00000000002d12ca */ /* 0x008fe200000e0000 */
[----:B------:R-:W-:Y:S05]  /*5420*/  IMAD.MOV.U32 R0, RZ, RZ, 0x1 ;  /* 0x00000001ff007424 */ /* 0x000fea00078e00ff */
[----:B------:R-:W-:Y:S08]  /*5430*/  @!P1 PRMT R86, R0, 0x7610, R86 ;  /* 0x0000761000569816 */ /* 0x000ff00000000056 */
[----:B------:R-:W3:Y:S02]  /*5440*/  @!UP2 LDCU UR45, c[0x0][0x880] ;  /* 0x00011000ff2da7ac */ /* 0x000ee40008000800 */
.L_x_100:
[----:B---3--:R-:W-:Y:S01]  /*5450*/  @!P0 FSETP.EQ.AND P2, PT, RZ, UR45, PT ;  /* 0x0000002dff008c0b */ /* 0x008fe2000bf42000 */
[----:B------:R-:W-:Y:S01]  /*5460*/  @!UPT UIADD3 URZ, UPT, UPT, URZ, URZ, URZ ;  /* 0x000000fffffff290 */ /* 0x000fe2000fffe0ff */
[----:B------:R-:W-:Y:S11]  /*5470*/  @!P0 BRA `(.L_x_101) ;  /* 0x0000000000148947 */ /* 0x000ff60003800000 */
[----:B------:R-:W-:Y:S02]  /*5480*/  LOP3.LUT P0, RZ, R86, 0xff, RZ, 0xc0, !PT ;  /* 0x000000ff56ff7812 */ /* 0x000fe4000780c0ff */
[----:B------:R-:W-:Y:S04]  /*5490*/  PLOP3.LUT P2, PT, PT, PT, UP2, 0x80, 0x8 ;  /* 0x000000000008781c */ /* 0x000fe80003f4f028 */
[----:B------:R-:W-:Y:S07]  /*54a0*/  PLOP3.LUT P2, PT, P2, PT, PT, 0x8, 0x80 ;  /* 0x000000000080781c */ /* 0x000fee000174e170 */
[----:B------:R-:W-:Y:S11]  /*54b0*/  @P0 FSETP.EQ.AND P2, PT, RZ, UR45, PT ;  /* 0x0000002dff000c0b */ /* 0x000ff6000bf42000 */
[----:B------:R-:W-:Y:S02]  /*54c0*/  @!UPT UIADD3 URZ, UPT, UPT, URZ, URZ, URZ ;  /* 0x000000fffffff290 */ /* 0x000fe4000fffe0ff */
.L_x_101:
[----:B------:R-:W3:Y:S01]  /*54d0*/  SYNCS.PHASECHK.TRANS64.TRYWAIT P0, [UR21+0x188], R2 ;  /* 0x00018802ff0075a7 */ /* 0x000ee20008001115 */
[----:B------:R-:W-:Y:S02]  /*54e0*/  ELECT P1, URZ, PT ;  /* 0x0000000000ff782f */ /* 0x000fe40003820000 */
[----:B------:R-:W-:Y:S01]  /*54f0*/  IADD3 R10, PT, PT, R10, 0x1, RZ ;  /* 0x000000010a0a7810 */ /* 0x000fe20007ffe0ff */
[----:B---3--:R-:W-:Y:S10]  /*5500*/  @!P0 BRA `(.L_x_102) ;  /* 0x0000003400f48947 */ /* 0x008ff40003800000 */
.L_x_192:
[----:B------:R-:W-:Y:S01]  /*5510*/  PLOP3.LUT P1, PT, P2, P1, PT, 0xf2, 0x2f ;  /* 0x00000000002f781c */ /* 0x000fe20001723e72 */
[----:B------:R-:W-:Y:S01]  /*5520*/  UMOV UR6, 0x0 ;  /* 0x0000000000067882 */ /* 0x000fe20000000000 */
[----:B------:R-:W-:Y:S01]  /*5530*/  UMOV UR7, 0x10000000 ;  /* 0x1000000000077882 */ /* 0x000fe20000000000 */
[----:B------:R-:W-:Y:S01]  /*5540*/  UMOV UR28, UR36 ;  /* 0x00000024001c7c82 */ /* 0x000fe20008000000 */
[----:B------:R-:W-:Y:S01]  /*5550*/  UMOV UR12, UR36 ;  /* 0x00000024000c7c82 */ /* 0x000fe20008000000 */
[----:B------:R-:W-:Y:S01]  /*5560*/  UMOV UR20, UR36 ;  /* 0x0000002400147c82 */ /* 0x000fe20008000000 */
[----:B------:R-:W-:Y:S02]  /*5570*/  R2UR UR46, R88 ;  /* 0x00000000582e72ca */ /* 0x000fe400000e0000 */
[----:B------:R-:W-:Y:S05]  /*5580*/  LOP3.LUT R11, R11, 0x1, RZ, 0x3c, !PT ;  /* 0x000000010b0b7812 */ /* 0x000fea00078e3cff */
[----:B-1----:R-:W-:Y:S01]  /*5590*/  @!P1 IADD3 R2, P0, PT, R12, 0x580, RZ ;  /* 0x000005800c029810 */ /* 0x002fe20007f1e0ff */
[----:B------:R-:W-:Y:S01]  /*55a0*/  VOTEU.ALL UP1, P1 ;  /* 0x0000000000ff7886 */ /* 0x000fe20000820000 */
[----:B------:R-:W-:Y:S02]  /*55b0*/  VOTEU.ALL UP0, P1 ;  /* 0x0000000000ff7886 */ /* 0x000fe40000800000 */
[----:B------:R-:W-:Y:S01]  /*55c0*/  @!P1 R2UR UR5, R2 ;  /* 0x00000000020592ca */ /* 0x000fe200000e0000 */
[----:B------:R-:W-:Y:S01]  /*55d0*/  @!P1 IMAD.X R0, RZ, RZ, R13, P0 ;  /* 0x000000ffff009224 */ /* 0x000fe200000e060d */
[----:B------:R-:W-:Y:S01]  /*55e0*/  ISETP.NE.AND P0, PT, R10, 0x2, PT ;  /* 0x000000020a00780c */ /* 0x000fe20003f05270 */
[----:B------:R-:W-:Y:S02]  /*55f0*/  @!UP0 USHF.L.U32 UR35, UR48, 0x6, URZ ;  /* 0x0000000630238899 */ /* 0x000fe400080006ff */
[----:B------:R-:W-:Y:S01]  /*5600*/  @!UP0 UIMAD UR34, UR49, 0x50, URZ ;  /* 0x00000050312288a4 */ /* 0x000fe2000f8e02ff */
[----:B------:R-:W-:Y:S01]  /*5610*/  @!P1 R2UR UR4, R0 ;  /* 0x00000000000492ca */ /* 0x000fe200000e0000 */
[----:B------:R-:W-:Y:S01]  /*5620*/  @!UP0 UIADD3 UR32, UPT, UPT, UR21, 0x280, URZ ;  /* 0x0000028015208890 */ /* 0x000fe2000fffe0ff */
[----:B------:R-:W-:Y:S01]  /*5630*/  SEL R0, RZ, 0x1, P0 ;  /* 0x00000001ff007807 */ /* 0x000fe20000000000 */
[----:B------:R-:W-:Y:S01]  /*5640*/  @!UP0 UIADD3 UR33, UPT, UPT, UR21, 0x180, URZ ;  /* 0x0000018015218890 */ /* 0x000fe2000fffe0ff */
[----:B------:R-:W-:Y:S01]  /*5650*/  SEL R10, R10, RZ, P0 ;  /* 0x000000ff0a0a7207 */ /* 0x000fe20000000000 */
[----:B------:R-:W-:Y:S01]  /*5660*/  @!UP0 UIADD3 UR24, UPT, UPT, UR21, 0x680, URZ ;  /* 0x0000068015188890 */ /* 0x000fe2000fffe0ff */
[----:B------:R-:W-:Y:S01]  /*5670*/  LOP3.LUT R9, R9, R0, RZ, 0x3c, !PT ;  /* 0x0000000009097212 */ /* 0x000fe200078e3cff */
[----:B------:R-:W-:Y:S01]  /*5680*/  IMAD.U32 R2, RZ, RZ, UR5 ;  /* 0x00000005ff027e24 */ /* 0x000fe2000f8e00ff */
[----:B------:R-:W-:Y:S02]  /*5690*/  @!UP0 UIADD3 UR26, UPT, UPT, UR34, 0x10, URZ ;  /* 0x00000010221a8890 */ /* 0x000fe4000fffe0ff */
[----:B------:R-:W-:Y:S01]  /*56a0*/  UMOV UR25, UR33 ;  /* 0x0000002100197c82 */ /* 0x000fe20008000000 */
[----:B------:R-:W-:Y:S01]  /*56b0*/  UMOV UR27, UR35 ;  /* 0x00000023001b7c82 */ /* 0x000fe20008000000 */
[----:B------:R-:W-:Y:S01]  /*56c0*/  @!UP0 UIADD3 UR8, UPT, UPT, UR21, 0xa80, URZ ;  /* 0x00000a8015088890 */ /* 0x000fe2000fffe0ff */
[----:B------:R-:W-:Y:S01]  /*56d0*/  IMAD.U32 R3, RZ, RZ, UR4 ;  /* 0x00000004ff037e24 */ /* 0x000fe2000f8e00ff */
[----:B------:R-:W-:Y:S01]  /*56e0*/  @!P1 R2UR UR4, R2 ;  /* 0x00000000020492ca */ /* 0x000fe200000e0000 */
[----:B------:R-:W-:Y:S01]  /*56f0*/  @!UP0 UIADD3 UR10, UPT, UPT, UR34, 0x20, URZ ;  /* 0x00000020220a8890 */ /* 0x000fe2000fffe0ff */
[----:B------:R-:W-:Y:S02]  /*5700*/  UMOV UR9, UR33 ;  /* 0x0000002100097c82 */ /* 0x000fe40008000000 */
[----:B------:R-:W-:Y:S01]  /*5710*/  @!P1 R2UR UR5, R3 ;  /* 0x00000000030592ca */ /* 0x000fe200000e0000 */
[----:B------:R-:W-:Y:S01]  /*5720*/  UMOV UR11, UR35 ;  /* 0x00000023000b7c82 */ /* 0x000fe20008000000 */
[----:B------:R-:W-:Y:S02]  /*5730*/  @!UP0 UIADD3 UR16, UPT, UPT, UR21, 0xe80, URZ ;  /* 0x00000e8015108890 */ /* 0x000fe4000fffe0ff */
[----:B------:R-:W-:Y:S01]  /*5740*/  @!UP0 UIADD3 UR18, UPT, UPT, UR34, 0x30, URZ ;  /* 0x0000003022128890 */ /* 0x000fe2000fffe0ff */
[----:B------:R-:W-:Y:S01]  /*5750*/  UMOV UR17, UR33 ;  /* 0x0000002100117c82 */ /* 0x000fe20008000000 */
[----:B------:R-:W-:Y:S01]  /*5760*/  UMOV UR19, UR35 ;  /* 0x0000002300137c82 */ /* 0x000fe20008000000 */
[----:B------:R-:W-:Y:S02]  /*5770*/  UIADD3 UR49, UPT, UPT, UR13, UR63, URZ ;  /* 0x0000003f0d317290 */ /* 0x000fe4000fffe0ff */
[----:B------:R-:W-:Y:S04]  /*5780*/  UIADD3 UR48, UPT, UPT, UR14, UR46, URZ ;  /* 0x0000002e0e307290 */ /* 0x000fe8000fffe0ff */
[----:B------:R1:W-:Y:S01]  /*5790*/  @!UP1 UTMALDG.3D [UR32], [UR4], desc[UR6] ;  /* 0x00000620040095b4 */ /* 0x0003e20008011000 */
[----:B------:R-:W-:Y:S05]  /*57a0*/  VOTEU.ALL UP1, P1 ;  /* 0x0000000000ff7886 */ /* 0x000fea0000820000 */
[----:B------:R-:W-:Y:S01]  /*57b0*/  @!UP1 UTMALDG.3D [UR24], [UR4], desc[UR6] ;  /* 0x00000618040095b4 */ /* 0x000fe20008011000 */
[----:B------:R-:W-:Y:S05]  /*57c0*/  VOTEU.ALL UP1, P1 ;  /* 0x0000000000ff7886 */ /* 0x000fea0000820000 */
[----:B------:R3:W-:Y:S01]  /*57d0*/  @!UP1 UTMALDG.3D [UR8], [UR4], desc[UR6] ;  /* 0x00000608040095b4 */ /* 0x0007e20008011000 */
[----:B------:R-:W-:Y:S01]  /*57e0*/  UPLOP3.LUT UP1, UPT, UPT, UPT, UPT, 0x80, 0x8 ;  /* 0x000000000008789c */ /* 0x000fe20003f2f070 */
[----:B-1----:R-:W-:Y:S01]  /*57f0*/  UMOV UR36, UR29 ;  /* 0x0000001d00247c82 */ /* 0x002fe20008000000 */
[----:B---3--:R-:W-:Y:S02]  /*5800*/  @!UP0 UIADD3 UR8, UPT, UPT, UR21, 0x1280, URZ ;  /* 0x0000128015088890 */ /* 0x008fe4000fffe0ff */
[----:B------:R-:W-:Y:S01]  /*5810*/  @!UP0 UIADD3 UR10, UPT, UPT, UR34, 0x40, URZ ;  /* 0x00000040220a8890 */ /* 0x000fe2000fffe0ff */
[----:B------:R-:W-:Y:S05]  /*5820*/  VOTEU.ALL UP0, P1 ;  /* 0x0000000000ff7886 */ /* 0x000fea0000800000 */
[----:B------:R1:W-:Y:S01]  /*5830*/  @!UP0 UTMALDG.3D [UR16], [UR4], desc[UR6] ;  /* 0x00000610040085b4 */ /* 0x0003e20008011000 */
[----:B------:R-:W-:Y:S05]  /*5840*/  VOTEU.ALL UP0, P1 ;  /* 0x0000000000ff7886 */ /* 0x000fea0000800000 */
[----:B------:R1:W-:Y:S01]  /*5850*/  @!UP0 UTMALDG.3D [UR8], [UR4], desc[UR6] ;  /* 0x00000608040085b4 */ /* 0x0003e20008011000 */
[----:B------:R1:W-:Y:S01]  /*5860*/  @!P1 SYNCS.ARRIVE.TRANS64.RED.A0TR RZ, [UR21+0x180], R8 ;  /* 0x00018008ffff99a7 */ /* 0x0003e20008300415 */
[----:B------:R-:W-:Y:S01]  /*5870*/  SYNCS.ARRIVE.TRANS64.RED.A1T0 RZ, [UR39], RZ ;  /* 0x000000ffffff79a7 */ /* 0x000fe20008100427 */
[----:B------:R-:W-:Y:S05]  /*5880*/  BRA.U UP3, `(.L_x_103) ;  /* 0xfffffff503147547 */ /* 0x000fea000b83ffff */
[----:B------:R-:W-:Y:S07]  /*5890*/  MOV R0, UR21 ;  /* 0x0000001500007c02 */ /* 0x000fee0008000f00 */
.L_x_104:
[----:B---3--:R-:W-:-:S04]  /*58a0*/  SHF.L.U32 R2, R11, 0x1f, RZ ;  /* 0x0000001f0b027819 */ /* 0x008fc800000006ff */
[----:B------:R3:W4:Y:S03]  /*58b0*/  SYNCS.PHASECHK.TRANS64.TRYWAIT P0, [R0+URZ+0x188], R2 ;  /* 0x00018802000075a7 */ /* 0x00072600080011ff */
[----:B----4-:R-:W-:Y:S05]  /*58c0*/  @!P0 NANOSLEEP.SYNCS 0x989680 ;  /* 0x009896800000895d */ /* 0x010fea0003900000 */
[----:B------:R-:W4:Y:S02]  /*58d0*/  @!P0 SYNCS.PHASECHK.TRANS64 P0, [R0+URZ+0x188], R2 ;  /* 0x00018802000085a7 */ /* 0x000f2400080010ff */
[----:B-12-4-:R-:W-:Y:S05]  /*58e0*/  @P0 EXIT ;  /* 0x000000000000094d */ /* 0x016fea0003800000 */
[----:B------:R-:W-:Y:S05]  /*58f0*/  BRA `(.L_x_104) ;  /* 0xfffffffc00e87947 */ /* 0x000fea000383ffff */
.L_x_95:
[----:B------:R-:W-:-:S06]  /*5900*/  UISETP.GE.AND UP0, UPT, UR20, 0x4, UPT ;  /* 0x000000041400788c */ /* 0x000fcc000bf06270 */
[----:B------:R-:W-:-:S13]  /*5910*/  PLOP3.LUT P0, PT, PT, PT, UP0, 0x80, 0x8 ;  /* 0x000000000008781c */ /* 0x000fda0003f0f008 */
[----:B-1----:R-:W-:Y:S05]  /*5920*/  @!P0 EXIT ;  /* 0x000000000000894d */ /* 0x002fea0003800000 */
[----:B------:R-:W1:Y:S08]  /*5930*/  S2UR UR4, SR_CgaCtaId ;  /* 0x00000000000479c3 */ /* 0x000e700000008800 */
[----:B------:R-:W-:Y:S01]  /*5940*/  BAR.SYNC.DEFER_BLOCKING 0x6, 0xa0 ;  /* 0x0182800000007b1d */ /* 0x000fe20000010000 */
[----:B------:R-:W-:Y:S01]  /*5950*/  SHF.R.U32.HI R81, RZ, 0x4, R93 ;  /* 0x00000004ff517819 */ /* 0x000fe2000001165d */
[C---:B------:R-:W-:Y:S01]  /*5960*/  IMAD.U32 R2, R93.reuse, 0x10000, RZ ;  /* 0x000100005d027824 */ /* 0x040fe200078e00ff */
[----:B------:R-:W-:Y:S01]  /*5970*/  CS2R R90, SRZ ;  /* 0x00000000005a7805 */ /* 0x000fe2000001ff00 */
[----:B------:R-:W-:Y:S01]  /*5980*/  IMAD.SHL.U32 R3, R93, 0x10, RZ ;  /* 0x000000105d037824 */ /* 0x000fe200078e00ff */
[----:B------:R-:W-:Y:S01]  /*5990*/  LOP3.LUT R81, R81, 0x1, RZ, 0xc0, !PT ;  /* 0x0000000151517812 */ /* 0x000fe200078ec0ff */
[----:B------:R-:W-:-:S02]  /*59a0*/  UMOV UR46, 0x400 ;  /* 0x00000400002e7882 */ /* 0x000fc40000000000 */
[----:B------:R-:W2:Y:S01]  /*59b0*/  LDC.64 R84, c[0x0][0x8b0] ;  /* 0x00022c00ff547b82 */ /* 0x000ea20000000a00 */
[----:B------:R-:W-:Y:S01]  /*59c0*/  LOP3.LUT R2, R2, 0x600000, RZ, 0xc0, !PT ;  /* 0x0060000002027812 */ /* 0x000fe200078ec0ff */
[----:B------:R-:W-:Y:S01]  /*59d0*/  IMAD.MOV.U32 R92, RZ, RZ, RZ ;  /* 0x000000ffff5c7224 */ /* 0x000fe200078e00ff */
[----:B------:R-:W-:Y:S01]  /*59e0*/  LOP3.LUT R3, R3, 0xf0, RZ, 0xc0, !PT ;  /* 0x000000f003037812 */ /* 0x000fe200078ec0ff */
[----:B------:R-:W-:Y:S01]  /*59f0*/  IMAD.MOV.U32 R89, RZ, RZ, RZ ;  /* 0x000000ffff597224 */ /* 0x000fe200078e00ff */
[----:B------:R-:W-:Y:S01]  /*5a00*/  LOP3.LUT R81, R81, 0x60, R93, 0xf8, !PT ;  /* 0x0000006051517812 */ /* 0x000fe200078ef85d */
[----:B------:R-:W3:Y:S01]  /*5a10*/  LDCU UR58, c[0x0][0x370] ;  /* 0x00006e00ff3a77ac */ /* 0x000ee20008000800 */
[----:B------:R-:W-:Y:S01]  /*5a20*/  LOP3.LUT R93, R93, 0x60, RZ, 0xc0, !PT ;  /* 0x000000605d5d7812 */ /* 0x000fe200078ec0ff */
[----:B------:R-:W4:Y:S02]  /*5a30*/  LDC.64 R82, c[0x0][0x8a8] ;  /* 0x00022a00ff527b82 */ /* 0x000f240000000a00 */
[----:B------:R-:W-:Y:S01]  /*5a40*/  IMAD R81, R81, 0x8, R3 ;  /* 0x0000000851517824 */ /* 0x000fe200078e0203 */
[----:B------:R-:W2:Y:S01]  /*5a50*/  LDCU UR44, c[0x0][0xb0c] ;  /* 0x00016180ff2c77ac */ /* 0x000ea20008000800 */
[----:B------:R-:W2:Y:S01]  /*5a60*/  LDCU UR40, c[0x0][0xb30] ;  /* 0x00016600ff2877ac */ /* 0x000ea20008000800 */
[----:B-1----:R-:W-:Y:S01]  /*5a70*/  ULEA UR46, UR4, UR46, 0x18 ;  /* 0x0000002e042e7291 */ /* 0x002fe2000f8ec0ff */
[----:B------:R-:W1:Y:S01]  /*5a80*/  LDCU.64 UR56, c[0x0][0x888] ;  /* 0x00011100ff3877ac */ /* 0x000e620008000a00 */
[----:B------:R-:W1:Y:S07]  /*5a90*/  LDCU.64 UR42, c[0x0][0xb28] ;  /* 0x00016500ff2a77ac */ /* 0x000e6e0008000a00 */
[----:B------:R-:W3:Y:S01]  /*5aa0*/  LDS R0, [UR46+0x250] ;  /* 0x0002502eff007984 */ /* 0x000ee20008000800 */
[----:B------:R-:W1:Y:S01]  /*5ab0*/  LDCU.64 UR60, c[0x0][0x890] ;  /* 0x00011200ff3c77ac */ /* 0x000e620008000a00 */
[----:B------:R-:W1:Y:S01]  /*5ac0*/  LDCU.128 UR52, c[0x0][0xb10] ;  /* 0x00016200ff3477ac */ /* 0x000e620008000c00 */
[----:B------:R-:W1:Y:S01]  /*5ad0*/  LDCU UR51, c[0x0][0x374] ;  /* 0x00006e80ff3377ac */ /* 0x000e620008000800 */
[----:B------:R-:W-:Y:S01]  /*5ae0*/  UMOV UR39, URZ ;  /* 0x000000ff00277c82 */ /* 0x000fe20008000000 */
[----:B-1234-:R-:W-:-:S07]  /*5af0*/  IMAD.IADD R2, R0, 0x1, R2 ;  /* 0x0000000100027824 */ /* 0x01efce00078e0202 */
.L_x_121:
[----:B------:R-:W-:Y:S02]  /*5b00*/  LEA R8, R89, UR46, 0x3 ;  /* 0x0000002e59087c11 */ /* 0x000fe4000f8e18ff */
[----:B------:R-:W-:Y:S02]  /*5b10*/  SHF.L.U32 R0, R91, 0x1f, RZ ;  /* 0x0000001f5b007819 */ /* 0x000fe400000006ff */
[----:B-1----:R-:W-:Y:S02]  /*5b20*/  LEA R4, R89, UR46, 0x4 ;  /* 0x0000002e59047c11 */ /* 0x002fe4000f8e20ff */
[----:B------:R-:W1:Y:S02]  /*5b30*/  SYNCS.PHASECHK.TRANS64.TRYWAIT P0, [R8+URZ+0x1a0], R0 ;  /* 0x0001a000080075a7 */ /* 0x000e6400080011ff */
[----:B-12---:R-:W-:Y:S05]  /*5b40*/  @!P0 BRA `(.L_x_105) ;  /* 0x00000030007c8947 */ /* 0x006fea0003800000 */
.L_x_193:
[----:B------:R-:W2:Y:S01]  /*5b50*/  LDS.128 R4, [R4+0x230] ;  /* 0x0002300004047984 */ /* 0x000ea20000000c00 */
[----:B------:R-:W-:Y:S01]  /*5b60*/  UISETP.GE.AND UP0, UPT, UR41, 0x1, UPT ;  /* 0x000000012900788c */ /* 0x000fe2000bf06270 */
[----:B------:R-:W-:Y:S01]  /*5b70*/  @!PT LDS RZ, [RZ] ;  /* 0x00000000fffff984 */ /* 0x000fe20000000800 */
[----:B------:R-:W-:Y:S01]  /*5b80*/  @!PT LDS RZ, [RZ] ;  /* 0x00000000fffff984 */ /* 0x000fe20000000800 */
[----:B------:R-:W-:Y:S01]  /*5b90*/  @!PT LDS RZ, [RZ] ;  /* 0x00000000fffff984 */ /* 0x000fe20000000800 */
[----:B------:R-:W-:Y:S01]  /*5ba0*/  @!PT LDS RZ, [RZ] ;  /* 0x00000000fffff984 */ /* 0x000fe20000000800 */
[----:B------:R3:W-:Y:S06]  /*5bb0*/  MEMBAR.ALL.CTA ;  /* 0x0000000000007992 */ /* 0x0007ec0000008000 */
[----:B---3--:R-:W3:Y:S01]  /*5bc0*/  FENCE.VIEW.ASYNC.S ;  /* 0x00000000000073c6 */ /* 0x008ee20000000000 */
[----:B--2---:R-:W-:Y:S11]  /*5bd0*/  LOP3.LUT P0, RZ, R6, 0x1, RZ, 0xc0, !PT ;  /* 0x0000000106ff7812 */ /* 0x004ff6000780c0ff */
[----:B------:R-:W-:Y:S02]  /*5be0*/  @!UPT UIADD3 URZ, UPT, UPT, URZ, URZ, URZ ;  /* 0x000000fffffff290 */ /* 0x000fe4000fffe0ff */
[----:B---3--:R-:W-:Y:S01]  /*5bf0*/  VOTEU.ANY UP1, P0 ;  /* 0x0000000000ff7886 */ /* 0x008fe20000020100 */
[----:B------:R-:W-:Y:S01]  /*5c00*/  PLOP3.LUT P0, PT, PT, PT, UP1, 0x80, 0x8 ;  /* 0x000000000008781c */ /* 0x000fe20003f0f018 */
[----:B------:R-:W-:Y:S11]  /*5c10*/  UP2UR UR50, UPR, URZ, 0x2 ;  /* 0x00000002ff327883 */ /* 0x000ff60008000000 */
[----:B------:R-:W-:Y:S01]  /*5c20*/  @!UPT UIADD3 URZ, UPT, UPT, URZ, URZ, URZ ;  /* 0x000000fffffff290 */ /* 0x000fe2000fffe0ff */
        /* <DEDUP_REMOVED lines=13> */
[----:B------:R-:W2:Y:S01]  /*5d00*/  LDCU UR12, c[0x0][0xb20] ;  /* 0x00016400ff0c77ac */ /* 0x000ea20008000800 */
[----:B------:R-:W-:Y:S02]  /*5d10*/  UIMAD.WIDE.U32 UR4, UR51, UR55, URZ ;  /* 0x00000037330472a5 */ /* 0x000fe4000f8e00ff */
[----:B------:R-:W-:Y:S02]  /*5d20*/  UIMAD.WIDE.U32 UR6, UR58, UR52, URZ ;  /* 0x000000343a0672a5 */ /* 0x000fe4000f8e00ff */
[----:B------:R-:W-:Y:S02]  /*5d30*/  UISETP.NE.AND UP0, UPT, UR54, 0x1, UPT ;  /* 0x000000013600788c */ /* 0x000fe4000bf05270 */
[----:B------:R-:W-:Y:S02]  /*5d40*/  UIMAD.WIDE.U32 UR8, UR37, UR55, URZ ;  /* 0x00000037250872a5 */ /* 0x000fe4000f8e00ff */
[----:B------:R-:W-:Y:S02]  /*5d50*/  UISETP.NE.AND UP1, UPT, UR44, 0x1, UPT ;  /* 0x000000012c00788c */ /* 0x000fe4000bf25270 */
[----:B------:R-:W-:Y:S02]  /*5d60*/  UIMAD.WIDE.U32 UR10, UR38, UR52, URZ ;  /* 0x00000034260a72a5 */ /* 0x000fe4000f8e00ff */
[----:B------:R-:W-:Y:S01]  /*5d70*/  UISETP.NE.AND UP2, UPT, UR41, 0x1, UPT ;  /* 0x000000012900788c */ /* 0x000fe2000bf45270 */
[----:B------:R-:W-:Y:S02]  /*5d80*/  UMOV UR4, UR5 ;  /* 0x0000000500047c82 */ /* 0x000fe40008000000 */
[----:B--2---:R-:W-:Y:S03]  /*5d90*/  USHF.R.U32.HI UR5, URZ, UR12, UR4 ;  /* 0x0000000cff057299 */ /* 0x004fe60008011604 */
[----:B------:R-:W-:Y:S02]  /*5da0*/  UMOV UR4, UR7 ;  /* 0x0000000700047c82 */ /* 0x000fe40008000000 */
[----:B------:R-:W-:Y:S02]  /*5db0*/  USHF.R.U32.HI UR7, URZ, UR53, UR4 ;  /* 0x00000035ff077299 */ /* 0x000fe40008011604 */
[----:B------:R-:W-:Y:S02]  /*5dc0*/  USEL UR4, UR51, UR5, !UP0 ;  /* 0x0000000533047287 */ /* 0x000fe4000c000000 */
[----:B------:R-:W-:Y:S01]  /*5dd0*/  USEL UR7, UR58, UR7, !UP1 ;  /* 0x000000073a077287 */ /* 0x000fe2000c800000 */
[----:B------:R-:W-:Y:S01]  /*5de0*/  UMOV UR5, UR9 ;  /* 0x0000000900057c82 */ /* 0x000fe20008000000 */
[----:B------:R-:W-:Y:S02]  /*5df0*/  UIMAD.WIDE.U32 UR8, UR4, UR42, URZ ;  /* 0x0000002a040872a5 */ /* 0x000fe4000f8e00ff */
[----:B------:R-:W-:Y:S03]  /*5e00*/  USHF.R.U32.HI UR6, URZ, UR12, UR5 ;  /* 0x0000000cff067299 */ /* 0x000fe60008011605 */
[----:B------:R-:W-:Y:S01]  /*5e10*/  UMOV UR5, UR11 ;  /* 0x0000000b00057c82 */ /* 0x000fe20008000000 */
[----:B------:R-:W-:Y:S02]  /*5e20*/  UIMAD.WIDE.U32 UR10, UR7, UR42, URZ ;  /* 0x0000002a070a72a5 */ /* 0x000fe4000f8e00ff */
[----:B------:R-:W-:Y:S02]  /*5e30*/  USEL UR6, UR37, UR6, !UP0 ;  /* 0x0000000625067287 */ /* 0x000fe4000c000000 */
[----:B------:R-:W-:Y:S01]  /*5e40*/  USHF.R.U32.HI UR5, URZ, UR53, UR5 ;  /* 0x00000035ff057299 */ /* 0x000fe20008011605 */
[----:B------:R-:W-:Y:S02]  /*5e50*/  UMOV UR8, UR9 ;  /* 0x0000000900087c82 */ /* 0x000fe40008000000 */
[----:B------:R-:W-:Y:S01]  /*5e60*/  UMOV UR10, UR11 ;  /* 0x0000000b000a7c82 */ /* 0x000fe20008000000 */
[----:B------:R-:W-:Y:S02]  /*5e70*/  @UP2 USHF.R.U32.HI UR4, URZ, UR43, UR8 ;  /* 0x0000002bff042299 */ /* 0x000fe40008011608 */
[----:B------:R-:W-:Y:S02]  /*5e80*/  @UP2 USHF.R.U32.HI UR7, URZ, UR43, UR10 ;  /* 0x0000002bff072299 */ /* 0x000fe4000801160a */
[----:B------:R-:W-:Y:S02]  /*5e90*/  UIMAD UR4, UR41, UR4, URZ ;  /* 0x00000004290472a4 */ /* 0x000fe4000f8e02ff */
[----:B------:R-:W-:Y:S02]  /*5ea0*/  UIMAD.WIDE.U32 UR10, UR6, UR42, URZ ;  /* 0x0000002a060a72a5 */ /* 0x000fe4000f8e00ff */
[----:B------:R-:W-:Y:S02]  /*5eb0*/  USEL UR5, UR38, UR5, !UP1 ;  /* 0x0000000526057287 */ /* 0x000fe4000c800000 */
[----:B------:R-:W-:Y:S02]  /*5ec0*/  UIMAD UR8, UR41, UR7, URZ ;  /* 0x00000007290872a4 */ /* 0x000fe4000f8e02ff */
[----:B------:R-:W-:Y:S03]  /*5ed0*/  UISETP.GE.AND UP0, UPT, UR6, UR4, UPT ;  /* 0x000000040600728c */ /* 0x000fe6000bf06270 */
[----:B------:R-:W-:Y:S01]  /*5ee0*/  UMOV UR4, UR11 ;  /* 0x0000000b00047c82 */ /* 0x000fe20008000000 */
[----:B------:R-:W-:Y:S02]  /*5ef0*/  UISETP.GE.OR UP0, UPT, UR5, UR8, UP0 ;  /* 0x000000080500728c */ /* 0x000fe40008706670 */
[----:B------:R-:W-:Y:S02]  /*5f00*/  USHF.R.U32.HI UR4, URZ, UR43, UR4 ;  /* 0x0000002bff047299 */ /* 0x000fe40008011604 */
[----:B------:R-:W-:Y:S02]  /*5f10*/  UIMAD.WIDE.U32 UR8, UR5, UR42, URZ ;  /* 0x0000002a050872a5 */ /* 0x000fe4000f8e00ff */
[----:B------:R-:W-:Y:S02]  /*5f20*/  USEL UR11, UR6, UR4, !UP2 ;  /* 0x00000004060b7287 */ /* 0x000fe4000d000000 */
[----:B------:R-:W-:Y:S02]  /*5f30*/  UIADD3 UR8, UPT, UPT, -UR5, URZ, URZ ;  /* 0x000000ff05087290 */ /* 0x000fe4000fffe1ff */
[----:B------:R-:W-:Y:S01]  /*5f40*/  UIADD3 UR10, UPT, UPT, -UR11, URZ, URZ ;  /* 0x000000ff0b0a7290 */ /* 0x000fe2000fffe1ff */
[----:B------:R-:W-:Y:S01]  /*5f50*/  @!UP0 UMOV UR4, UR9 ;  /* 0x0000000900048c82 */ /* 0x000fe20008000000 */
[----:B------:R-:W-:Y:S02]  /*5f60*/  UIADD3 UR9, UPT, UPT, -UR6, URZ, URZ ;  /* 0x000000ff06097290 */ /* 0x000fe4000fffe1ff */
[----:B------:R-:W-:Y:S02]  /*5f70*/  @!UP0 USHF.R.U32.HI UR4, URZ, UR43, UR4 ;  /* 0x0000002bff048299 */ /* 0x000fe40008011604 */
[----:B------:R-:W-:Y:S02]  /*5f80*/  UIMAD UR10, UR41, UR10, UR6 ;  /* 0x0000000a290a72a4 */ /* 0x000fe4000f8e0206 */
[----:B------:R-:W-:Y:S04]  /*5f90*/  @!UP0 USEL UR4, UR5, UR4, !UP2 ;  /* 0x0000000405048287 */ /* 0x000fe8000d000000 */
[----:B------:R-:W-:Y:S02]  /*5fa0*/  @!UP0 UIMAD UR10, UR7, UR10, UR4 ;  /* 0x0000000a070a82a4 */ /* 0x000fe4000f8e0204 */
[----:B------:R-:W-:Y:S02]  /*5fb0*/  @!UP0 UIADD3 UR11, UPT, UPT, UR11, -UR4, URZ ;  /* 0x800000040b0b8290 */ /* 0x000fe4000fffe0ff */
[----:B------:R-:W-:Y:S02]  /*5fc0*/  UIMAD UR7, UR44, UR8, UR38 ;  /* 0x000000082c0772a4 */ /* 0x000fe4000f8e0226 */
[----:B------:R-:W-:Y:S02]  /*5fd0*/  @!UP0 UIMAD UR6, UR11, UR41, UR5 ;  /* 0x000000290b0682a4 */ /* 0x000fe4000f8e0205 */
[----:B------:R-:W-:Y:S01]  /*5fe0*/  UIMAD UR4, UR54, UR9, UR37 ;  /* 0x00000009360472a4 */ /* 0x000fe2000f8e0225 */
[----:B------:R-:W-:Y:S02]  /*5ff0*/  @!UP0 UMOV UR5, UR10 ;  /* 0x0000000a00058c82 */ /* 0x000fe40008000000 */
[----:B------:R-:W-:Y:S02]  /*6000*/  UIMAD UR38, UR5, UR44, UR7 ;  /* 0x0000002c052672a4 */ /* 0x000fe4000f8e0207 */
[----:B------:R-:W-:Y:S11]  /*6010*/  UIMAD UR37, UR6, UR54, UR4 ;  /* 0x00000036062572a4 */ /* 0x000ff6000f8e0204 */
[----:B------:R-:W-:Y:S01]  /*6020*/  @!UPT UIADD3 URZ, UPT, UPT, URZ, URZ, URZ ;  /* 0x000000fffffff290 */ /* 0x000fe2000fffe0ff */
.L_x_106:
[----:B------:R-:W-:Y:S01]  /*6030*/  UISETP.NE.AND UP0, UPT, UR40, 0x1, UPT ;  /* 0x000000012800788c */ /* 0x000fe2000bf05270 */
[----:B------:R-:W-:Y:S01]  /*6040*/  ISETP.NE.U32.AND P1, PT, R84, RZ, PT ;  /* 0x000000ff5400720c */ /* 0x000fe20003f25070 */
[----:B------:R-:W-:Y:S02]  /*6050*/  UISETP.NE.U32.AND UP3, UPT, UR60, URZ, UPT ;  /* 0x000000ff3c00728c */ /* 0x000fe4000bf65070 */
[----:B------:R-:W-:Y:S01]  /*6060*/  UISETP.NE.AND UP4, UPT, UR62, URZ, UPT ;  /* 0x000000ff3e00728c */ /* 0x000fe2000bf85270 */
[----:B------:R-:W-:Y:S01]  /*6070*/  ISETP.NE.AND.EX P1, PT, R85, RZ, PT, P1 ;  /* 0x000000ff5500720c */ /* 0x000fe20003f25310 */
[----:B------:R-:W-:Y:S04]  /*6080*/  UISETP.NE.AND.EX UP3, UPT, UR61, URZ, UPT, UP3 ;  /* 0x000000ff3d00728c */ /* 0x000fe8000bf65330 */
[----:B------:R-:W-:Y:S01]  /*6090*/  PLOP3.LUT P2, PT, PT, PT, UP4, 0x80, 0x8 ;  /* 0x000000000008781c */ /* 0x000fe20003f4f048 */
[----:B------:R-:W2:Y:S01]  /*60a0*/  @!UP0 LDCU.128 UR12, c[0x0][0xb10] ;  /* 0x00016200ff0c87ac */ /* 0x000ea20008000c00 */
[----:B------:R-:W3:Y:S01]  /*60b0*/  @!UP0 LDCU UR5, c[0x0][0xb0c] ;  /* 0x00016180ff0587ac */ /* 0x000ee20008000800 */
[----:B------:R-:W4:Y:S01]  /*60c0*/  @!UP0 LDCU UR10, c[0x0][0xb20] ;  /* 0x00016400ff0a87ac */ /* 0x000f220008000800 */
[----:B--2---:R-:W-:Y:S02]  /*60d0*/  UIMAD.WIDE.U32 UR8, UR38, UR12, URZ ;  /* 0x0000000c260872a5 */ /* 0x004fe4000f8e00ff */
[----:B------:R-:W-:Y:S02]  /*60e0*/  UIMAD.WIDE.U32 UR6, UR37, UR15, URZ ;  /* 0x0000000f250672a5 */ /* 0x000fe4000f8e00ff */
[----:B------:R-:W-:Y:S03]  /*60f0*/  @!UP0 UISETP.NE.AND UP1, UPT, UR14, 0x1, UPT ;  /* 0x000000010e00888c */ /* 0x000fe6000bf25270 */
[----:B------:R-:W-:Y:S01]  /*6100*/  @!UP0 UMOV UR4, UR9 ;  /* 0x0000000900048c82 */ /* 0x000fe20008000000 */
[----:B---3--:R-:W-:Y:S02]  /*6110*/  @!UP0 UISETP.NE.AND UP2, UPT, UR5, 0x1, UPT ;  /* 0x000000010500888c */ /* 0x008fe4000bf45270 */
[----:B------:R-:W-:Y:S01]  /*6120*/  @!UP0 USHF.R.U32.HI UR4, URZ, UR13, UR4 ;  /* 0x0000000dff048299 */ /* 0x000fe20008011604 */
[----:B------:R-:W-:Y:S02]  /*6130*/  @!UP0 UMOV UR6, UR7 ;  /* 0x0000000700068c82 */ /* 0x000fe40008000000 */
[----:B----4-:R-:W-:Y:S02]  /*6140*/  @!UP0 USHF.R.U32.HI UR6, URZ, UR10, UR6 ;  /* 0x0000000aff068299 */ /* 0x010fe40008011606 */
[----:B------:R-:W-:Y:S02]  /*6150*/  @!UP0 USEL UR7, UR38, UR4, !UP2 ;  /* 0x0000000426078287 */ /* 0x000fe4000d000000 */
[----:B------:R-:W-:Y:S04]  /*6160*/  @!UP0 USEL UR6, UR37, UR6, !UP1 ;  /* 0x0000000625068287 */ /* 0x000fe8000c800000 */
[----:B------:R-:W-:Y:S02]  /*6170*/  @!UP0 UIADD3 UR4, UPT, UPT, -UR7, UR6, URZ ;  /* 0x0000000607048290 */ /* 0x000fe4000fffe1ff */
[----:B------:R-:W-:Y:S02]  /*6180*/  @!UP0 UIADD3 UR6, UPT, UPT, UR7, -UR6, URZ ;  /* 0x8000000607068290 */ /* 0x000fe4000fffe0ff */
[----:B------:R-:W-:Y:S02]  /*6190*/  @!UP0 UIMAD UR38, UR4, UR5, UR38 ;  /* 0x00000005042682a4 */ /* 0x000fe4000f8e0226 */
[----:B------:R-:W-:Y:S01]  /*61a0*/  @!UP0 UIMAD UR37, UR6, UR14, UR37 ;  /* 0x0000000e062582a4 */ /* 0x000fe2000f8e0225 */
[----:B------:R-:W-:Y:S11]  /*61b0*/  BRA.U !UP3, `(.L_x_107) ;  /* 0x000000010b407547 */ /* 0x000ff6000b800000 */
[----:B------:R-:W-:Y:S01]  /*61c0*/  UISETP.NE.U32.AND UP0, UPT, UR56, URZ, UPT ;  /* 0x000000ff3800728c */ /* 0x000fe2000bf05070 */
[----:B------:R-:W-:Y:S01]  /*61d0*/  HFMA2 R86, -RZ, RZ, 0, 5.9604644775390625e-08 ;  /* 0x00000001ff567431 */ /* 0x000fe200000001ff */
[----:B------:R-:W2:Y:S01]  /*61e0*/  LDCU.64 UR8, c[0x0][0x358] ;  /* 0x00006b00ff0877ac */ /* 0x000ea20008000a00 */
[----:B-1----:R-:W-:Y:S01]  /*61f0*/  IMAD.MOV.U32 R0, RZ, RZ, 0x1 ;  /* 0x00000001ff007424 */ /* 0x002fe200078e00ff */
[----:B------:R-:W-:Y:S06]  /*6200*/  UISETP.NE.AND.EX UP0, UPT, UR57, URZ, UPT, UP0 ;  /* 0x000000ff3900728c */ /* 0x000fec000bf05300 */
[----:B------:R-:W-:Y:S05]  /*6210*/  PLOP3.LUT P0, PT, PT, PT, UP0, 0x80, 0x8 ;  /* 0x000000000008781c */ /* 0x000fea0003f0f008 */
[----:B------:R-:W1:Y:S01]  /*6220*/  @UP0 LDCU.64 UR4, c[0x0][0x888] ;  /* 0x00011100ff0407ac */ /* 0x000e620008000a00 */
[----:B------:R-:W-:Y:S07]  /*6230*/  @UP0 UIMAD UR6, UR36, UR60, URZ ;  /* 0x0000003c240602a4 */ /* 0x000fee000f8e02ff */
[----:B------:R-:W-:Y:S01]  /*6240*/  @!P0 PRMT R86, R0, 0x7610, R86 ;  /* 0x0000761000568816 */ /* 0x000fe20000000056 */
[----:B-1----:R-:W-:Y:S06]  /*6250*/  @UP0 UIMAD.WIDE UR4, UR6, 0x4, UR4 ;  /* 0x00000004060408a5 */ /* 0x002fec000f8e0204 */
[----:B------:R-:W-:Y:S02]  /*6260*/  IMAD.U32 R4, RZ, RZ, UR4 ;  /* 0x00000004ff047e24 */ /* 0x000fe4000f8e00ff */
[----:B------:R-:W-:Y:S05]  /*6270*/  IMAD.U32 R5, RZ, RZ, UR5 ;  /* 0x00000005ff057e24 */ /* 0x000fea000f8e00ff */
[----:B--2---:R-:W2:Y:S02]  /*6280*/  @P0 LDG.E R4, desc[UR8][R4.64] ;  /* 0x0000000804040981 */ /* 0x004ea4000c1e1900 */
[----:B--2---:R-:W-:Y:S11]  /*6290*/  @P0 R2UR UR45, R4 ;  /* 0x00000000042d02ca */ /* 0x004ff600000e0000 */
[----:B------:R-:W-:Y:S03]  /*62a0*/  @!UPT UIADD3 URZ, UPT, UPT, URZ, URZ, URZ ;  /* 0x000000fffffff290 */ /* 0x000fe6000fffe0ff */
[----:B------:R-:W2:Y:S02]  /*62b0*/  @!UP0 LDCU UR45, c[0x0][0x880] ;  /* 0x00011000ff2d87ac */ /* 0x000ea40008000800 */
.L_x_107:
[----:B------:R-:W-:Y:S05]  /*62c0*/  @!P1 BRA `(.L_x_108) ;  /* 0x0000000000249947 */ /* 0x000fea0003800000 */
[----:B------:R-:W-:Y:S01]  /*62d0*/  ISETP.NE.U32.AND P0, PT, R82, RZ, PT ;  /* 0x000000ff5200720c */ /* 0x000fe20003f05070 */
[----:B------:R-:W3:Y:S03]  /*62e0*/  LDCU.64 UR4, c[0x0][0x358] ;  /* 0x00006b00ff0477ac */ /* 0x000ee60008000a00 */
[----:B------:R-:W-:Y:S11]  /*62f0*/  ISETP.NE.AND.EX P0, PT, R83, RZ, PT, P0 ;  /* 0x000000ff5300720c */ /* 0x000ff60003f05300 */
[----:B------:R-:W-:Y:S02]  /*6300*/  @!UPT UIADD3 URZ, UPT, UPT, URZ, URZ, URZ ;  /* 0x000000fffffff290 */ /* 0x000fe4000fffe0ff */
[----:B------:R-:W4:Y:S01]  /*6310*/  @P0 LDC.64 R4, c[0x0][0x8a8] ;  /* 0x00022a00ff040b82 */ /* 0x000f220000000a00 */
[----:B-1----:R-:W-:Y:S04]  /*6320*/  @P0 IMAD R0, R84, UR36, RZ ;  /* 0x0000002454000c24 */ /* 0x002fe8000f8e02ff */
[----:B----4-:R-:W-:Y:S05]  /*6330*/  @P0 IMAD.WIDE R4, R0, 0x4, R4 ;  /* 0x0000000400040825 */ /* 0x010fea00078e0204 */
[----:B---3-5:R3:W5:Y:S02]  /*6340*/  @P0 LDG.E R16, desc[UR4][R4.64] ;  /* 0x0000000404100981 */ /* 0x028764000c1e1900 */
[----:B---3--:R-:W4:Y:S02]  /*6350*/  @!P0 LDC R16, c[0x0][0x8a0] ;  /* 0x00022800ff108b82 */ /* 0x008f240000000800 */
.L_x_108:
[----:B------:R-:W-:Y:S01]  /*6360*/  UISETP.NE.AND UP4, UPT, UR62, URZ, UPT ;  /* 0x000000ff3e00728c */ /* 0x000fe2000bf85270 */
[----:B--2---:R-:W-:Y:S01]  /*6370*/  @P2 FSETP.NEU.AND P1, PT, RZ, UR45, PT ;  /* 0x0000002dff002c0b */ /* 0x004fe2000bf2d000 */
[----:B------:R-:W-:Y:S01]  /*6380*/  UPLOP3.LUT UP2, UPT, UPT, UPT, UPT, 0x40, 0x4 ;  /* 0x000000000004789c */ /* 0x000fe20003f4e870 */
[----:B------:R-:W-:Y:S01]  /*6390*/  @P2 LOP3.LUT P0, RZ, R86, 0xff, RZ, 0xc0, !PT ;  /* 0x000000ff56ff2812 */ /* 0x000fe2000780c0ff */
[----:B------:R-:W-:Y:S01]  /*63a0*/  ULEA UR47, UR39, UR46, 0x3 ;  /* 0x0000002e272f7291 */ /* 0x000fe2000f8e18ff */
[----:B------:R-:W-:Y:S01]  /*63b0*/  SHF.L.U32 R3, R92, 0x1f, RZ ;  /* 0x0000001f5c037819 */ /* 0x000fe200000006ff */
[----:B------:R-:W-:Y:S01]  /*63c0*/  VIADD R89, R89, 0x1 ;  /* 0x0000000159597836 */ /* 0x000fe20000000000 */
[----:B------:R-:W-:Y:S02]  /*63d0*/  CS2R R78, SRZ ;  /* 0x00000000004e7805 */ /* 0x000fe4000001ff00 */
[----:B------:R-:W-:Y:S02]  /*63e0*/  CS2R R70, SRZ ;  /* 0x0000000000467805 */ /* 0x000fe4000001ff00 */
[----:B------:R-:W-:Y:S02]  /*63f0*/  CS2R R62, SRZ ;  /* 0x00000000003e7805 */ /* 0x000fe4000001ff00 */
[----:B------:R-:W-:Y:S01]  /*6400*/  CS2R R22, SRZ ;  /* 0x0000000000167805 */ /* 0x000fe2000001ff00 */
[----:B------:R-:W2:Y:S01]  /*6410*/  @UP4 LDCU.64 UR4, c[0x0][0x888] ;  /* 0x00011100ff0447ac */ /* 0x000ea20008000a00 */
[----:B------:R-:W-:Y:S01]  /*6420*/  CS2R R18, SRZ ;  /* 0x0000000000127805 */ /* 0x000fe2000001ff00 */
[----:B------:R-:W-:Y:S02]  /*6430*/  @UP4 UPLOP3.LUT UP2, UPT, UPT, UPT, UP3, 0x80, 0x8 ;  /* 0x000000000008489c */ /* 0x000fe40003f4f030 */
[----:B--2---:R-:W-:Y:S04]  /*6440*/  @UP4 UISETP.NE.U32.AND UP0, UPT, UR4, URZ, UPT ;  /* 0x000000ff0400428c */ /* 0x004fe8000bf05070 */
[----:B------:R-:W-:Y:S03]  /*6450*/  @UP4 UISETP.NE.AND.EX UP1, UPT, UR5, URZ, UPT, UP0 ;  /* 0x000000ff0500428c */ /* 0x000fe6000bf25300 */
[----:B------:R-:W-:Y:S01]  /*6460*/  @P2 VOTEU.ANY UP0, P1 ;  /* 0x0000000000ff2886 */ /* 0x000fe20000800100 */
[----:B------:R-:W-:Y:S02]  /*6470*/  @UP4 USEL UR4, URZ, 0xffffffff, UP0 ;  /* 0xffffffffff044887 */ /* 0x000fe40008000000 */
[----:B------:R-:W-:Y:S01]  /*6480*/  @UP4 USEL UR5, URZ, 0xffffffff, UP1 ;  /* 0xffffffffff054887 */ /* 0x000fe20008800000 */
[----:B------:R-:W-:Y:S01]  /*6490*/  @P2 VOTEU.ANY UP0, P0 ;  /* 0x0000000000ff2886 */ /* 0x000fe20000000100 */
[----:B------:R-:W-:Y:S02]  /*64a0*/  PLOP3.LUT P2, PT, PT, PT, PT, 0x8, 0x80 ;  /* 0x000000000080781c */ /* 0x000fe40003f4e170 */
[----:B------:R-:W-:Y:S04]  /*64b0*/  @UP2 USEL UR4, UR5, UR4, !UP0 ;  /* 0x0000000405042287 */ /* 0x000fe8000c000000 */
[----:B------:R-:W-:Y:S04]  /*64c0*/  @UP4 ULOP3.LUT UR4, UR4, 0x1, URZ, 0xc0, !UPT ;  /* 0x0000000104044892 */ /* 0x000fe8000f8ec0ff */
[----:B------:R-:W-:Y:S06]  /*64d0*/  UISETP.NE.U32.OR UP0, UPT, UR4, 0x1, !UP4 ;  /* 0x000000010400788c */ /* 0x000fec000e705470 */
[----:B------:R-:W-:Y:S11]  /*64e0*/  PLOP3.LUT P0, PT, PT, PT, UP0, 0x80, 0x8 ;  /* 0x000000000008781c */ /* 0x000ff60003f0f008 */
[----:B------:R-:W-:Y:S02]  /*64f0*/  @!UPT UIADD3 URZ, UPT, UPT, URZ, URZ, URZ ;  /* 0x000000fffffff290 */ /* 0x000fe4000fffe0ff */
[----:B-1----:R-:W-:Y:S04]  /*6500*/  @P0 SHF.L.U32 R0, R90, 0x1f, RZ ;  /* 0x0000001f5a000819 */ /* 0x002fe800000006ff */
[----:B------:R-:W1:Y:S01]  /*6510*/  @P0 SYNCS.PHASECHK.TRANS64.TRYWAIT P1, [UR46+0x180], R0 ;  /* 0x00018000ff0005a7 */ /* 0x000e62000802112e */
[----:B------:R2:W3:Y:S01]  /*6520*/  SYNCS.PHASECHK.TRANS64.TRYWAIT P3, [UR47+0x1c0], R3 ;  /* 0x0001c003ff0075a7 */ /* 0x0004e2000806112f */
[----:B-1----:R-:W-:Y:S01]  /*6530*/  @P0 PLOP3.LUT P2, PT, P1, PT, PT, 0x8, 0x80 ;  /* 0x000000000080081c */ /* 0x002fe20000f4e170 */
[----:B------:R-:W-:Y:S01]  /*6540*/  @!UPT UIADD3 URZ, UPT, UPT, URZ, URZ, URZ ;  /* 0x000000fffffff290 */ /* 0x000fe2000fffe0ff */
[----:B--23--:R-:W-:Y:S11]  /*6550*/  BRA.U !UP0, `(.L_x_109) ;  /* 0x00000001089c7547 */ /* 0x00cff6000b800000 */
[----:B------:R-:W-:Y:S02]  /*6560*/  FSETP.NEU.AND P1, PT, RZ, UR45, PT ;  /* 0x0000002dff007c0b */ /* 0x000fe4000bf2d000 */
[----:B------:R-:W-:Y:S01]  /*6570*/  LOP3.LUT P0, RZ, R86, 0xff, RZ, 0xc0, !PT ;  /* 0x000000ff56ff7812 */ /* 0x000fe2000780c0ff */
[----:B------:R-:W-:Y:S01]  /*6580*/  @!UPT UIADD3 URZ, UPT, UPT, URZ, URZ, URZ ;  /* 0x000000fffffff290 */ /* 0x000fe2000fffe0ff */
[----:B------:R-:W-:Y:S11]  /*6590*/  @!P2 BRA `(.L_x_110) ;  /* 0x00000000000ca947 */ /* 0x000ff60003800000 */
[----:B------:R-:W-:Y:S04]  /*65a0*/  SHF.L.U32 R4, R90, 0x1f, RZ ;  /* 0x0000001f5a047819 */ /* 0x000fe800000006ff */
[----:B------:R-:W1:Y:S02]  /*65b0*/  SYNCS.PHASECHK.TRANS64.TRYWAIT P2, [UR46+0x180], R4 ;  /* 0x00018004ff0075a7 */ /* 0x000e64000804112e */
[----:B-1----:R-:W-:Y:S05]  /*65c0*/  @!P2 BRA `(.L_x_111) ;  /* 0x0000002400f0a947 */ /* 0x002fea0003800000 */
.L_x_110:
[----:B------:R-:W-:Y:S01]  /*65d0*/  UISETP.NE.U32.AND UP0, UPT, UR56, URZ, UPT ;  /* 0x000000ff3800728c */ /* 0x000fe2000bf05070 */
[----:B------:R-:W-:Y:S01]  /*65e0*/  CS2R R18, SRZ ;  /* 0x0000000000127805 */ /* 0x000fe2000001ff00 */
[----:B------:R-:W-:Y:S01]  /*65f0*/  VOTEU.ANY UP1, P1 ;  /* 0x0000000000ff7886 */ /* 0x000fe20000820100 */
[----:B------:R-:W-:Y:S01]  /*6600*/  USEL UR4, URZ, 0xffffffff, UP1 ;  /* 0xffffffffff047887 */ /* 0x000fe20008800000 */
[----:B------:R-:W-:Y:S01]  /*6610*/  CS2R R22, SRZ ;  /* 0x0000000000167805 */ /* 0x000fe2000001ff00 */
[----:B------:R-:W-:Y:S01]  /*6620*/  UISETP.NE.AND.EX UP0, UPT, UR57, URZ, UPT, UP0 ;  /* 0x000000ff3900728c */ /* 0x000fe2000bf05300 */
[----:B------:R-:W-:Y:S02]  /*6630*/  CS2R R62, SRZ ;  /* 0x00000000003e7805 */ /* 0x000fe4000001ff00 */
[----:B------:R-:W-:Y:S02]  /*6640*/  CS2R R70, SRZ ;  /* 0x0000000000467805 */ /* 0x000fe4000001ff00 */
[----:B------:R-:W-:Y:S01]  /*6650*/  CS2R R78, SRZ ;  /* 0x00000000004e7805 */ /* 0x000fe2000001ff00 */
[----:B------:R-:W-:Y:S01]  /*6660*/  USEL UR5, URZ, 0xffffffff, UP0 ;  /* 0xffffffffff057887 */ /* 0x000fe20008000000 */
[----:B------:R-:W2:Y:S01]  /*6670*/  S2UR UR6, SR_CgaCtaId ;  /* 0x00000000000679c3 */ /* 0x000ea20000008800 */
[----:B------:R-:W-:Y:S01]  /*6680*/  LOP3.LUT R90, R90, 0x1, RZ, 0x3c, !PT ;  /* 0x000000015a5a7812 */ /* 0x000fe200078e3cff */
[----:B------:R-:W-:Y:S01]  /*6690*/  VOTEU.ANY UP0, P0 ;  /* 0x0000000000ff7886 */ /* 0x000fe20000000100 */
[----:B------:R-:W-:Y:S04]  /*66a0*/  @UP3 USEL UR4, UR5, UR4, !UP0 ;  /* 0x0000000405043287 */ /* 0x000fe8000c000000 */
[----:B------:R-:W-:Y:S04]  /*66b0*/  ULOP3.LUT UR4, UR4, 0x1, URZ, 0xc0, !UPT ;  /* 0x0000000104047892 */ /* 0x000fe8000f8ec0ff */
[----:B------:R-:W-:Y:S02]  /*66c0*/  UISETP.NE.U32.AND UP0, UPT, UR4, 0x1, UPT ;  /* 0x000000010400788c */ /* 0x000fe4000bf05070 */
[----:B------:R-:W-:Y:S04]  /*66d0*/  UIADD3 UR4, UPT, UPT, UR46, 0x188, URZ ;  /* 0x000001882e047890 */ /* 0x000fe8000fffe0ff */
[----:B------:R-:W-:Y:S01]  /*66e0*/  PLOP3.LUT P0, PT, PT, PT, UP0, 0x80, 0x8 ;  /* 0x000000000008781c */ /* 0x000fe20003f0f008 */
[----:B--2---:R-:W-:Y:S11]  /*66f0*/  UPRMT UR4, UR6, 0x654, UR4 ;  /* 0x0000065406047896 */ /* 0x004ff60008000004 */
[----:B------:R-:W-:Y:S01]  /*6700*/  @!UPT UIADD3 URZ, UPT, UPT, URZ, URZ, URZ ;  /* 0x000000fffffff290 */ /* 0x000fe2000fffe0ff */
[----:B------:R2:W3:Y:S04]  /*6710*/  @P0 LDS.64 R18, [R81+UR46+0x280] ;  /* 0x0002802e51120984 */ /* 0x0004e80008000a00 */
[----:B------:R2:W1:Y:S04]  /*6720*/  @P0 LDS.64 R22, [R81+UR46+0x680] ;  /* 0x0006802e51160984 */ /* 0x0004680008000a00 */
[----:B------:R2:W1:Y:S04]  /*6730*/  @P0 LDS.64 R62, [R81+UR46+0xa80] ;  /* 0x000a802e513e0984 */ /* 0x0004680008000a00 */
[----:B------:R2:W1:Y:S04]  /*6740*/  @P0 LDS.64 R70, [R81+UR46+0xe80] ;  /* 0x000e802e51460984 */ /* 0x0004680008000a00 */
[----:B------:R2:W1:Y:S01]  /*6750*/  @P0 LDS.64 R78, [R81+UR46+0x1280] ;  /* 0x0012802e514e0984 */ /* 0x0004620008000a00 */
[----:B------:R-:W-:Y:S01]  /*6760*/  @!PT LDS RZ, [RZ] ;  /* 0x00000000fffff984 */ /* 0x000fe20000000800 */
[----:B------:R-:W-:Y:S01]  /*6770*/  @!PT LDS RZ, [RZ] ;  /* 0x00000000fffff984 */ /* 0x000fe20000000800 */
[----:B------:R-:W-:Y:S01]  /*6780*/  @!PT LDS RZ, [RZ] ;  /* 0x00000000fffff984 */ /* 0x000fe20000000800 */
[----:B------:R-:W-:Y:S01]  /*6790*/  @!PT LDS RZ, [RZ] ;  /* 0x00000000fffff984 */ /* 0x000fe20000000800 */
[----:B------:R4:W-:Y:S06]  /*67a0*/  MEMBAR.ALL.CTA ;  /* 0x0000000000007992 */ /* 0x0009ec0000008000 */
[----:B----4-:R-:W4:Y:S02]  /*67b0*/  FENCE.VIEW.ASYNC.S ;  /* 0x00000000000073c6 */ /* 0x010f240000000000 */
[----:B----4-:R-:W-:Y:S01]  /*67c0*/  SYNCS.ARRIVE.TRANS64.RED.A1T0 RZ, [UR4], RZ ;  /* 0x000000ffffff79a7 */ /* 0x010fe20008100404 */
.L_x_109:
[----:B------:R-:W-:Y:S05]  /*67d0*/  @P3 BRA `(.L_x_112) ;  /* 0x0000000000083947 */ /* 0x000fea0003800000 */
[----:B------:R-:W4:Y:S02]  /*67e0*/  SYNCS.PHASECHK.TRANS64.TRYWAIT P0, [UR47+0x1c0], R3 ;  /* 0x0001c003ff0075a7 */ /* 0x000f24000800112f */
[----:B----4-:R-:W-:Y:S05]  /*67f0*/  @!P0 BRA `(.L_x_113) ;  /* 0x00000024007c8947 */ /* 0x010fea0003800000 */
.L_x_112:
[----:B------:R-:W-:Y:S04]  /*6800*/  ULEA.HI UR4, UR39, UR39, URZ, 0x1 ;  /* 0x0000002727047291 */ /* 0x000fe8000f8f08ff */
[----:B------:R-:W-:Y:S02]  /*6810*/  USHF.R.U32.HI UR5, URZ, 0x1, UR4 ;  /* 0x00000001ff057899 */ /* 0x000fe40008011604 */
[----:B------:R-:W-:Y:S04]  /*6820*/  ULOP3.LUT UR4, UR4, 0xffe, URZ, 0xc0, !UPT ;  /* 0x00000ffe04047892 */ /* 0x000fe8000f8ec0ff */
[----:B------:R-:W-:Y:S01]  /*6830*/  UIADD3 UR4, UPT, UPT, -UR4, UR39, URZ ;  /* 0x0000002704047290 */ /* 0x000fe2000fffe1ff */
[----:B-1----:R-:W-:Y:S04]  /*6840*/  IMAD.U32 R0, RZ, RZ, UR5 ;  /* 0x00000005ff007e24 */ /* 0x002fe8000f8e00ff */
[----:B------:R-:W-:Y:S01]  /*6850*/  IMAD R0, R0, 0x50, R2 ;  /* 0x0000005000007824 */ /* 0x000fe200078e0202 */
[----:B------:R-:W-:Y:S05]  /*6860*/  MOV R17, UR4 ;  /* 0x0000000400117c02 */ /* 0x000fea0008000f00 */
[----:B------:R-:W-:Y:S05]  /*6870*/  IMAD R17, R17, 0x100000, R0 ;  /* 0x0010000011117824 */ /* 0x000fea00078e0200 */
[----:B------:R-:W-:Y:S04]  /*6880*/  SHF.R.U32.HI R0, RZ, 0x15, R17 ;  /* 0x00000015ff007819 */ /* 0x000fe80000011611 */
[----:B------:R-:W-:Y:S11]  /*6890*/  LOP3.LUT P0, RZ, R0, 0x3, R87, 0x48, !PT ;  /* 0x0000000300ff7812 */ /* 0x000ff60007804857 */
[----:B------:R-:W-:Y:S02]  /*68a0*/  @!UPT UIADD3 URZ, UPT, UPT, URZ, URZ, URZ ;  /* 0x000000fffffff290 */ /* 0x000fe4000fffe0ff */
[----:B------:R-:W-:Y:S05]  /*68b0*/  @!P0 BRA `(.L_x_114) ;  /* 0x0000000000408947 */ /* 0x000fea0003800000 */
[----:B------:R-:W1:Y:S01]  /*68c0*/  LDCU.64 UR8, c[0x4][0x68] ;  /* 0x01000d00ff0877ac */ /* 0x000e620008000a00 */
[----:B------:R-:W-:Y:S01]  /*68d0*/  MOV R15, 0x0 ;  /* 0x00000000000f7802 */ /* 0x000fe20000000f00 */
[----:B------:R-:W-:Y:S02]  /*68e0*/  HFMA2 R12, -RZ, RZ, 0, 5.9604644775390625e-08 ;  /* 0x00000001ff0c7431 */ /* 0x000fe400000001ff */
[----:B------:R-:W-:Y:S02]  /*68f0*/  IMAD.MOV.U32 R8, RZ, RZ, 0x192 ;  /* 0x00000192ff087424 */ /* 0x000fe400078e00ff */
[----:B------:R-:W-:Y:S01]  /*6900*/  IMAD.MOV.U32 R13, RZ, RZ, RZ ;  /* 0x000000ffff0d7224 */ /* 0x000fe200078e00ff */
[----:B------:R-:W2:Y:S01]  /*6910*/  LDCU.64 UR6, c[0x4][0x70] ;  /* 0x01000e00ff0677ac */ /* 0x000ea20008000a00 */
[----:B------:R-:W3:Y:S01]  /*6920*/  LDC.64 R14, c[0x4][R15] ;  /* 0x010000000f0e7b82 */ /* 0x000ee20000000a00 */
[----:B------:R-:W4:Y:S01]  /*6930*/  LDCU.64 UR4, c[0x4][0x8] ;  /* 0x01000100ff0477ac */ /* 0x000f220008000a00 */
[----:B-1----:R-:W-:Y:S01]  /*6940*/  MOV R5, UR9 ;  /* 0x0000000900057c02 */ /* 0x002fe20008000f00 */
[----:B------:R-:W-:Y:S01]  /*6950*/  IMAD.U32 R4, RZ, RZ, UR8 ;  /* 0x00000008ff047e24 */ /* 0x000fe2000f8e00ff */
[----:B--2---:R-:W-:Y:S01]  /*6960*/  MOV R7, UR7 ;  /* 0x0000000700077c02 */ /* 0x004fe20008000f00 */
[----:B------:R-:W-:Y:S01]  /*6970*/  IMAD.U32 R6, RZ, RZ, UR6 ;  /* 0x00000006ff067e24 */ /* 0x000fe2000f8e00ff */
[----:B----4-:R-:W-:Y:S01]  /*6980*/  MOV R11, UR5 ;  /* 0x00000005000b7c02 */ /* 0x010fe20008000f00 */
[----:B------:R-:W-:Y:S02]  /*6990*/  IMAD.U32 R10, RZ, RZ, UR4 ;  /* 0x00000004ff0a7e24 */ /* 0x000fe4000f8e00ff */
[----:B------:R-:W-:Y:S07]  /*69a0*/  LEPC R20, `(.L_x_114) ;  /* 0x000000001014794e */ /* 0x000fee0000000000 */
[----:B---3-5:R-:W-:Y:S05]  /*69b0*/  CALL.ABS.NOINC R14 ;  /* 0x000000000e007343 */ /* 0x028fea0003c00000 */
.L_x_114:
[----:B------:R-:W-:Y:S05]  /*69c0*/  WARPSYNC.ALL ;  /* 0x0000000000007948 */ /* 0x000fea0003800000 */
[C---:B------:R-:W-:Y:S01]  /*69d0*/  R2UR UR4, R17.reuse ;  /* 0x00000000110472ca */ /* 0x040fe200000e0000 */
[----:B------:R-:W-:Y:S05]  /*69e0*/  VIADD R0, R17, 0x10 ;  /* 0x0000001011007836 */ /* 0x000fea0000000000 */
[----:B------:R-:W-:Y:S04]  /*69f0*/  SHF.R.U32.HI R0, RZ, 0x15, R0 ;  /* 0x00000015ff007819 */ /* 0x000fe80000011600 */
[----:B------:R-:W-:Y:S03]  /*6a00*/  LOP3.LUT P0, RZ, R0, 0x3, R87, 0x48, !PT ;  /* 0x0000000300ff7812 */ /* 0x000fe60007804857 */
[----:B------:R-:W1:Y:S01]  /*6a10*/  LDTM.16dp32bit_t0_t15.x8 R48, tmem[UR4] ;  /* 0x00000004003079ee */ /* 0x000e620008980000 */
[----:B------:R-:W1:Y:S09]  /*6a20*/  LDTM.16dp32bit_t16_t31.x8 R48, tmem[UR4+0x8] ;  /* 0x00000804003079ee */ /* 0x000e7200089a0000 */
[----:B-1----:R-:W-:Y:S05]  /*6a30*/  @!P0 BRA `(.L_x_115) ;  /* 0x0000000000408947 */ /* 0x002fea0003800000 */
        /* <DEDUP_REMOVED lines=16> */
.L_x_115:
[----:B------:R-:W-:Y:S05]  /*6b40*/  WARPSYNC.ALL ;  /* 0x0000000000007948 */ /* 0x000fea0003800000 */
[C---:B------:R-:W-:Y:S01]  /*6b50*/  R2UR UR4, R17.reuse ;  /* 0x00000000110472ca */ /* 0x040fe200000e0000 */
[----:B------:R-:W-:Y:S05]  /*6b60*/  VIADD R0, R17, 0x20 ;  /* 0x0000002011007836 */ /* 0x000fea0000000000 */
[----:B------:R-:W-:Y:S04]  /*6b70*/  SHF.R.U32.HI R0, RZ, 0x15, R0 ;  /* 0x00000015ff007819 */ /* 0x000fe80000011600 */
[----:B------:R-:W-:Y:S03]  /*6b80*/  LOP3.LUT P0, RZ, R0, 0x3, R87, 0x48, !PT ;  /* 0x0000000300ff7812 */ /* 0x000fe60007804857 */
[----:B------:R-:W1:Y:S01]  /*6b90*/  LDTM.16dp32bit_t0_t15.x8 R40, tmem[UR4+0x10] ;  /* 0x00001004002879ee */ /* 0x000e620008980000 */
        /* <DEDUP_REMOVED lines=18> */
.L_x_116:
        /* <DEDUP_REMOVED lines=24> */
.L_x_117:
        /* <DEDUP_REMOVED lines=24> */
.L_x_118:
[----:B------:R-:W-:Y:S01]  /*6fc0*/  ISETP.NE.AND P0, PT, R93, RZ, PT ;  /* 0x000000ff5d00720c */ /* 0x000fe20003f05270 */
[----:B------:R-:W-:Y:S05]  /*6fd0*/  WARPSYNC.ALL ;  /* 0x0000000000007948 */ /* 0x000fea0003800000 */
[-C--:B---3--:R-:W-:Y:S01]  /*6fe0*/  F2FP.F16.E4M3.UNPACK_B R4, R19.reuse ;  /* 0x00000013ff04723e */ /* 0x088fe200020006ff */
[----:B------:R-:W1:Y:S01]  /*6ff0*/  S2UR UR5, SR_CgaCtaId ;  /* 0x00000000000579c3 */ /* 0x000e620000008800 */
[----:B------:R-:W-:Y:S01]  /*7000*/  F2FP.F16.E4M3.UNPACK_B R3, R18 ;  /* 0x00000012ff03723e */ /* 0x000fe200020006ff */
[C---:B----45:R-:W-:Y:S01]  /*7010*/  FMUL R48, R16.reuse, R48 ;  /* 0x0000003010307220 */ /* 0x070fe20000400000 */
[----:B------:R-:W-:Y:S01]  /*7020*/  F2FP.F16.E4M3.UNPACK_B R18, R18.H1 ;  /* 0x00000012ff12723e */ /* 0x000fe200030006ff */
[--C-:B------:R-:W-:Y:S01]  /*7030*/  HADD2.F32 R14, -RZ, R4.reuse.H0_H0 ;  /* 0x20000004ff0e7230 */ /* 0x100fe20000004100 */
[----:B------:R-:W-:Y:S01]  /*7040*/  F2FP.F16.E4M3.UNPACK_B R19, R19.H1 ;  /* 0x00000013ff13723e */ /* 0x000fe200030006ff */
[----:B------:R-:W-:Y:S01]  /*7050*/  HADD2.F32 R15, -RZ, R4.H1_H1 ;  /* 0x30000004ff0f7230 */ /* 0x000fe20000004100 */
[----:B------:R-:W-:Y:S01]  /*7060*/  F2FP.F16.E4M3.UNPACK_B R4, R22 ;  /* 0x00000016ff04723e */ /* 0x000fe200020006ff */
[--C-:B------:R-:W-:Y:S01]  /*7070*/  HADD2.F32 R12, -RZ, R18.reuse.H0_H0 ;  /* 0x20000012ff0c7230 */ /* 0x100fe20000004100 */
[----:B------:R-:W-:Y:S01]  /*7080*/  R2UR UR4, R17 ;  /* 0x00000000110472ca */ /* 0x000fe200000e0000 */
[----:B------:R-:W-:Y:S01]  /*7090*/  HADD2.F32 R13, -RZ, R18.H1_H1 ;  /* 0x30000012ff0d7230 */ /* 0x000fe20000004100 */
[----:B------:R-:W-:Y:S01]  /*70a0*/  F2FP.F16.E4M3.UNPACK_B R5, R23 ;  /* 0x00000017ff05723e */ /* 0x000fe200020006ff */
[--C-:B------:R-:W-:Y:S02]  /*70b0*/  HADD2.F32 R17, -RZ, R19.reuse.H0_H0 ;  /* 0x20000013ff117230 */ /* 0x100fe40000004100 */
[C---:B------:R-:W-:Y:S01]  /*70c0*/  FMUL R49, R16.reuse, R49 ;  /* 0x0000003110317220 */ /* 0x040fe20000400000 */
[----:B------:R-:W-:Y:S02]  /*70d0*/  HADD2.F32 R18, -RZ, R19.H1_H1 ;  /* 0x30000013ff127230 */ /* 0x000fe40000004100 */
[C---:B------:R-:W-:Y:S01]  /*70e0*/  FMUL R52, R16.reuse, R52 ;  /* 0x0000003410347220 */ /* 0x040fe20000400000 */
[--C-:B------:R-:W-:Y:S02]  /*70f0*/  HADD2.F32 R19, -RZ, R4.reuse.H0_H0 ;  /* 0x20000004ff137230 */ /* 0x100fe40000004100 */
[C---:B------:R-:W-:Y:S01]  /*7100*/  FMUL R53, R16.reuse, R53 ;  /* 0x0000003510357220 */ /* 0x040fe20000400000 */
[----:B------:R-:W-:Y:S01]  /*7110*/  HADD2.F32 R20, -RZ, R4.H1_H1 ;  /* 0x30000004ff147230 */ /* 0x000fe20000004100 */
[----:B------:R-:W-:Y:S01]  /*7120*/  F2FP.F16.E4M3.UNPACK_B R4, R23.H1 ;  /* 0x00000017ff04723e */ /* 0x000fe200030006ff */
[--C-:B------:R-:W-:Y:S02]  /*7130*/  HADD2.F32 R23, -RZ, R5.reuse.H0_H0 ;  /* 0x20000005ff177230 */ /* 0x100fe40000004100 */
[C---:B------:R-:W-:Y:S01]  /*7140*/  FMUL R40, R16.reuse, R40 ;  /* 0x0000002810287220 */ /* 0x040fe20000400000 */
[----:B------:R-:W-:Y:S01]  /*7150*/  HADD2.F32 R56, -RZ, R5.H1_H1 ;  /* 0x30000005ff387230 */ /* 0x000fe20000004100 */
[----:B------:R-:W-:Y:S01]  /*7160*/  F2FP.F16.E4M3.UNPACK_B R5, R62 ;  /* 0x0000003eff05723e */ /* 0x000fe200020006ff */
[--C-:B------:R-:W-:Y:S02]  /*7170*/  HADD2.F32 R57, -RZ, R4.reuse.H0_H0 ;  /* 0x20000004ff397230 */ /* 0x100fe40000004100 */
[C---:B------:R-:W-:Y:S01]  /*7180*/  FMUL R41, R16.reuse, R41 ;  /* 0x0000002910297220 */ /* 0x040fe20000400000 */
[----:B------:R-:W-:Y:S01]  /*7190*/  HADD2.F32 R58, -RZ, R4.H1_H1 ;  /* 0x30000004ff3a7230 */ /* 0x000fe20000004100 */
[-C--:B------:R-:W-:Y:S01]  /*71a0*/  F2FP.F16.E4M3.UNPACK_B R4, R63.reuse ;  /* 0x0000003fff04723e */ /* 0x080fe200020006ff */
        /* <DEDUP_REMOVED lines=8> */
[----:B------:R-:W-:Y:S02]  /*7230*/  HADD2.F32 R0, -RZ, R3.H0_H0 ;  /* 0x20000003ff007230 */ /* 0x000fe40000004100 */
[C---:B------:R-:W-:Y:S01]  /*7240*/  FMUL R32, R16.reuse, R32 ;  /* 0x0000002010207220 */ /* 0x040fe20000400000 */
[--C-:B------:R-:W-:Y:S02]  /*7250*/  HADD2.F32 R65, -RZ, R5.reuse.H0_H0 ;  /* 0x20000005ff417230 */ /* 0x100fe40000004100 */
[----:B------:R-:W-:Y:S01]  /*7260*/  FMUL R33, R16, R33 ;  /* 0x0000002110217220 */ /* 0x000fe20000400000 */
[----:B------:R-:W-:Y:S01]  /*7270*/  HADD2.F32 R66, -RZ, R5.H1_H1 ;  /* 0x30000005ff427230 */ /* 0x000fe20000004100 */
[-C--:B------:R-:W-:Y:S01]  /*7280*/  F2FP.F16.E4M3.UNPACK_B R5, R71.reuse ;  /* 0x00000047ff05723e */ /* 0x080fe200020006ff */
[--C-:B------:R-:W-:Y:S02]  /*7290*/  HADD2.F32 R67, -RZ, R4.reuse.H0_H0 ;  /* 0x20000004ff437230 */ /* 0x100fe40000004100 */
[----:B------:R-:W-:Y:S01]  /*72a0*/  FFMA R48, R0, UR45, R48 ;  /* 0x0000002d00307c23 */ /* 0x000fe20008000030 */
[----:B------:R-:W-:Y:S01]  /*72b0*/  HADD2.F32 R68, -RZ, R4.H1_H1 ;  /* 0x30000004ff447230 */ /* 0x000fe20000004100 */
[----:B------:R-:W-:Y:S01]  /*72c0*/  F2FP.F16.E4M3.UNPACK_B R4, R71.H1 ;  /* 0x00000047ff04723e */ /* 0x000fe200030006ff */
[----:B------:R-:W-:Y:S02]  /*72d0*/  HADD2.F32 R3, -RZ, R3.H1_H1 ;  /* 0x30000003ff037230 */ /* 0x000fe40000004100 */
[C---:B------:R-:W-:Y:S01]  /*72e0*/  FMUL R36, R16.reuse, R36 ;  /* 0x0000002410247220 */ /* 0x040fe20000400000 */
[--C-:B------:R-:W-:Y:S02]  /*72f0*/  HADD2.F32 R71, -RZ, R5.reuse.H0_H0 ;  /* 0x20000005ff477230 */ /* 0x100fe40000004100 */
[C---:B------:R-:W-:Y:S01]  /*7300*/  FMUL R37, R16.reuse, R37 ;  /* 0x0000002510257220 */ /* 0x040fe20000400000 */
[----:B------:R-:W-:Y:S02]  /*7310*/  HADD2.F32 R72, -RZ, R5.H1_H1 ;  /* 0x30000005ff487230 */ /* 0x000fe40000004100 */
[----:B------:R-:W-:Y:S01]  /*7320*/  FFMA R49, R3, UR45, R49 ;  /* 0x0000002d03317c23 */ /* 0x000fe20008000031 */
[--C-:B------:R-:W-:Y:S02]  /*7330*/  HADD2.F32 R73, -RZ, R4.reuse.H0_H0 ;  /* 0x20000004ff497230 */ /* 0x100fe40000004100 */
[C---:B------:R-:W-:Y:S01]  /*7340*/  FMUL R24, R16.reuse, R24 ;  /* 0x0000001810187220 */ /* 0x040fe20000400000 */
[----:B------:R-:W-:Y:S02]  /*7350*/  HADD2.F32 R74, -RZ, R4.H1_H1 ;  /* 0x30000004ff4a7230 */ /* 0x000fe40000004100 */
[C---:B------:R-:W-:Y:S01]  /*7360*/  FMUL R25, R16.reuse, R25 ;  /* 0x0000001910197220 */ /* 0x040fe20000400000 */
[----:B------:R-:W-:Y:S01]  /*7370*/  LDTM.16dp32bit_t0_t15.x8 R4, tmem[UR4+0x40] ;  /* 0x00004004000479ee */ /* 0x000fe20008980000 */
[----:B------:R-:W3:Y:S01]  /*7380*/  LDTM.16dp32bit_t16_t31.x8 R4, tmem[UR4+0x48] ;  /* 0x00004804000479ee */ /* 0x000ee200089a0000 */
[----:B------:R-:W-:Y:S01]  /*7390*/  NOP ;  /* 0x0000000000007918 */ /* 0x000fe20000000000 */
[----:B------:R-:W-:Y:S01]  /*73a0*/  UIADD3 UR4, UPT, UPT, UR47, 0x1e0, URZ ;  /* 0x000001e02f047890 */ /* 0x000fe2000fffe0ff */
[C---:B------:R-:W-:Y:S01]  /*73b0*/  FMUL R28, R16.reuse, R28 ;  /* 0x0000001c101c7220 */ /* 0x040fe20000400000 */
[C---:B------:R-:W-:Y:S01]  /*73c0*/  FMUL R29, R16.reuse, R29 ;  /* 0x0000001d101d7220 */ /* 0x040fe20000400000 */
[C---:B------:R-:W-:Y:S01]  /*73d0*/  FMUL R50, R16.reuse, R50 ;  /* 0x0000003210327220 */ /* 0x040fe20000400000 */
[C---:B------:R-:W-:Y:S01]  /*73e0*/  FMUL R51, R16.reuse, R51 ;  /* 0x0000003310337220 */ /* 0x040fe20000400000 */
[----:B------:R-:W-:Y:S01]  /*73f0*/  F2FP.F16.E4M3.UNPACK_B R22, R22.H1 ;  /* 0x00000016ff16723e */ /* 0x000fe200030006ff */
[----:B------:R-:W-:Y:S01]  /*7400*/  FMUL R54, R16, R54 ;  /* 0x0000003610367220 */ /* 0x000fe20000400000 */
[----:B------:R-:W-:Y:S01]  /*7410*/  FFMA R50, R12, UR45, R50 ;  /* 0x0000002d0c327c23 */ /* 0x000fe20008000032 */
[----:B------:R-:W-:Y:S01]  /*7420*/  FFMA R51, R13, UR45, R51 ;  /* 0x0000002d0d337c23 */ /* 0x000fe20008000033 */
[----:B------:R-:W-:Y:S01]  /*7430*/  FFMA R52, R14, UR45, R52 ;  /* 0x0000002d0e347c23 */ /* 0x000fe20008000034 */
[----:B------:R-:W-:Y:S01]  /*7440*/  FFMA R53, R15, UR45, R53 ;  /* 0x0000002d0f357c23 */ /* 0x000fe20008000035 */
[----:B------:R-:W-:Y:S01]  /*7450*/  FFMA R54, R17, UR45, R54 ;  /* 0x0000002d11367c23 */ /* 0x000fe20008000036 */
[C---:B------:R-:W-:Y:S01]  /*7460*/  FMUL R55, R16.reuse, R55 ;  /* 0x0000003710377220 */ /* 0x040fe20000400000 */
[--C-:B------:R-:W-:Y:S01]  /*7470*/  HADD2.F32 R21, -RZ, R22.reuse.H0_H0 ;  /* 0x20000016ff157230 */ /* 0x100fe20000004100 */
[----:B------:R-:W-:Y:S01]  /*7480*/  F2FP.SATFINITE.E4M3.F32.PACK_AB_MERGE_C R50, R51, R50, RZ ;  /* 0x000000323332723e */ /* 0x000fe200048070ff */
[----:B------:R-:W-:Y:S01]  /*7490*/  FMUL R42, R16, R42 ;  /* 0x0000002a102a7220 */ /* 0x000fe20000400000 */
[----:B------:R-:W-:Y:S02]  /*74a0*/  HADD2.F32 R22, -RZ, R22.H1_H1 ;  /* 0x30000016ff167230 */ /* 0x000fe40000004100 */
[----:B------:R-:W-:Y:S01]  /*74b0*/  FFMA R55, R18, UR45, R55 ;  /* 0x0000002d12377c23 */ /* 0x000fe20008000037 */
[----:B------:R-:W-:Y:S01]  /*74c0*/  F2FP.SATFINITE.E4M3.F32.PACK_AB_MERGE_C R48, R49, R48, R50 ;  /* 0x000000303130723e */ /* 0x000fe20004807032 */
[----:B------:R-:W-:Y:S01]  /*74d0*/  FFMA R40, R19, UR45, R40 ;  /* 0x0000002d13287c23 */ /* 0x000fe20008000028 */
[----:B------:R-:W-:Y:S01]  /*74e0*/  FFMA R41, R20, UR45, R41 ;  /* 0x0000002d14297c23 */ /* 0x000fe20008000029 */
[----:B------:R-:W-:Y:S01]  /*74f0*/  FFMA R42, R21, UR45, R42 ;  /* 0x0000002d152a7c23 */ /* 0x000fe2000800002a */
[----:B-1----:R-:W-:Y:S01]  /*7500*/  UPRMT UR4, UR5, 0x654, UR4 ;  /* 0x0000065405047896 */ /* 0x002fe20008000004 */
[----:B------:R-:W-:Y:S01]  /*7510*/  F2FP.SATFINITE.E4M3.F32.PACK_AB_MERGE_C R49, R55, R54, RZ ;  /* 0x000000363731723e */ /* 0x000fe200048070ff */
[C---:B---3--:R-:W-:Y:S01]  /*7520*/  FMUL R4, R16.reuse, R4 ;  /* 0x0000000410047220 */ /* 0x048fe20000400000 */
[C---:B------:R-:W-:Y:S01]  /*7530*/  FMUL R5, R16.reuse, R5 ;  /* 0x0000000510057220 */ /* 0x040fe20000400000 */
[C---:B------:R-:W-:Y:S01]  /*7540*/  FMUL R8, R16.reuse, R8 ;  /* 0x0000000810087220 */ /* 0x040fe20000400000 */
[----:B------:R-:W-:Y:S01]  /*7550*/  F2FP.F16.E4M3.UNPACK_B R62, R62.H1 ;  /* 0x0000003eff3e723e */ /* 0x000fe200030006ff */
[C---:B------:R-:W-:Y:S01]  /*7560*/  FMUL R9, R16.reuse, R9 ;  /* 0x0000000910097220 */ /* 0x040fe20000400000 */
[----:B------:R-:W-:Y:S01]  /*7570*/  F2FP.SATFINITE.E4M3.F32.PACK_AB_MERGE_C R49, R53, R52, R49 ;  /* 0x000000343531723e */ /* 0x000fe20004807031 */
[C---:B------:R-:W-:Y:S01]  /*7580*/  FMUL R43, R16.reuse, R43 ;  /* 0x0000002b102b7220 */ /* 0x040fe20000400000 */
[----:B------:R-:W-:Y:S01]  /*7590*/  SYNCS.ARRIVE.TRANS64.RED.A1T0 RZ, [UR4], RZ ;  /* 0x000000ffffff79a7 */ /* 0x000fe20008100404 */
[C---:B------:R-:W-:Y:S01]  /*75a0*/  FMUL R46, R16.reuse, R46 ;  /* 0x0000002e102e7220 */ /* 0x040fe20000400000 */
[----:B------:R-:W-:Y:S01]  /*75b0*/  FMUL R47, R16, R47 ;  /* 0x0000002f102f7220 */ /* 0x000fe20000400000 */
[----:B------:R1:W-:Y:S01]  /*75c0*/  STS.64 [R81+UR46+0x1680], R48 ;  /* 0x0016803051007988 */ /* 0x0003e20008000a2e */
[----:B------:R-:W-:Y:S01]  /*75d0*/  F2FP.F16.E4M3.UNPACK_B R70, R70.H1 ;  /* 0x00000046ff46723e */ /* 0x000fe200030006ff */
[----:B------:R-:W-:Y:S01]  /*75e0*/  FFMA R43, R22, UR45, R43 ;  /* 0x0000002d162b7c23 */ /* 0x000fe2000800002b */
[----:B------:R-:W-:Y:S01]  /*75f0*/  FFMA R44, R23, UR45, R44 ;  /* 0x0000002d172c7c23 */ /* 0x000fe2000800002c */
[----:B------:R-:W-:Y:S01]  /*7600*/  F2FP.F16.E4M3.UNPACK_B R76, R78 ;  /* 0x0000004eff4c723e */ /* 0x000fe200020006ff */
[----:B------:R-:W-:Y:S01]  /*7610*/  FFMA R45, R56, UR45, R45 ;  /* 0x0000002d382d7c23 */ /* 0x000fe2000800002d */
[--C-:B------:R-:W-:Y:S01]  /*7620*/  HADD2.F32 R61, -RZ, R62.reuse.H0_H0 ;  /* 0x2000003eff3d7230 */ /* 0x100fe20000004100 */
[----:B------:R-:W-:Y:S01]  /*7630*/  F2FP.SATFINITE.E4M3.F32.PACK_AB_MERGE_C R42, R43, R42, RZ ;  /* 0x0000002a2b2a723e */ /* 0x000fe200048070ff */
[----:B------:R-:W-:Y:S01]  /*7640*/  FFMA R46, R57, UR45, R46 ;  /* 0x0000002d392e7c23 */ /* 0x000fe2000800002e */
[----:B------:R-:W-:Y:S01]  /*7650*/  FFMA R47, R58, UR45, R47 ;  /* 0x0000002d3a2f7c23 */ /* 0x000fe2000800002f */
[----:B------:R-:W-:Y:S01]  /*7660*/  FFMA R32, R59, UR45, R32 ;  /* 0x0000002d3b207c23 */ /* 0x000fe20008000020 */
[C---:B------:R-:W-:Y:S01]  /*7670*/  FMUL R34, R16.reuse, R34 ;  /* 0x0000002210227220 */ /* 0x040fe20000400000 */
[----:B------:R-:W-:Y:S02]  /*7680*/  HADD2.F32 R62, -RZ, R62.H1_H1 ;  /* 0x3000003eff3e7230 */ /* 0x000fe40000004100 */
[----:B------:R-:W-:Y:S01]  /*7690*/  FMUL R35, R16, R35 ;  /* 0x0000002310237220 */ /* 0x000fe20000400000 */
[----:B------:R-:W-:Y:S01]  /*76a0*/  FFMA R33, R60, UR45, R33 ;  /* 0x0000002d3c217c23 */ /* 0x000fe20008000021 */
[----:B------:R-:W-:Y:S01]  /*76b0*/  FFMA R34, R61, UR45, R34 ;  /* 0x0000002d3d227c23 */ /* 0x000fe20008000022 */
[----:B------:R-:W-:Y:S01]  /*76c0*/  FMUL R38, R16, R38 ;  /* 0x0000002610267220 */ /* 0x000fe20000400000 */
[----:B------:R-:W-:Y:S01]  /*76d0*/  FFMA R35, R62, UR45, R35 ;  /* 0x0000002d3e237c23 */ /* 0x000fe20008000023 */
[----:B------:R-:W-:Y:S01]  /*76e0*/  FMUL R39, R16, R39 ;  /* 0x0000002710277220 */ /* 0x000fe20000400000 */
[----:B------:R-:W-:Y:S01]  /*76f0*/  FFMA R36, R63, UR45, R36 ;  /* 0x0000002d3f247c23 */ /* 0x000fe20008000024 */
[----:B------:R-:W-:Y:S01]  /*7700*/  FFMA R37, R64, UR45, R37 ;  /* 0x0000002d40257c23 */ /* 0x000fe20008000025 */
[--C-:B------:R-:W-:Y:S02]  /*7710*/  HADD2.F32 R69, -RZ, R70.reuse.H0_H0 ;  /* 0x20000046ff457230 */ /* 0x100fe40000004100 */
[----:B------:R-:W-:Y:S01]  /*7720*/  FFMA R38, R65, UR45, R38 ;  /* 0x0000002d41267c23 */ /* 0x000fe20008000026 */
[----:B------:R-:W-:Y:S01]  /*7730*/  FMUL R26, R16, R26 ;  /* 0x0000001a101a7220 */ /* 0x000fe20000400000 */
[----:B------:R-:W-:Y:S02]  /*7740*/  HADD2.F32 R70, -RZ, R70.H1_H1 ;  /* 0x30000046ff467230 */ /* 0x000fe40000004100 */
[----:B------:R-:W-:Y:S01]  /*7750*/  FFMA R39, R66, UR45, R39 ;  /* 0x0000002d42277c23 */ /* 0x000fe20008000027 */
[----:B------:R-:W-:Y:S01]  /*7760*/  FMUL R27, R16, R27 ;  /* 0x0000001b101b7220 */ /* 0x000fe20000400000 */
[----:B------:R-:W-:Y:S01]  /*7770*/  FFMA R24, R67, UR45, R24 ;  /* 0x0000002d43187c23 */ /* 0x000fe20008000018 */
[----:B------:R-:W-:Y:S01]  /*7780*/  F2FP.F16.E4M3.UNPACK_B R78, R78.H1 ;  /* 0x0000004eff4e723e */ /* 0x000fe200030006ff */
[----:B------:R-:W-:Y:S01]  /*7790*/  FFMA R25, R68, UR45, R25 ;  /* 0x0000002d44197c23 */ /* 0x000fe20008000019 */
[----:B------:R-:W-:Y:S01]  /*77a0*/  FFMA R26, R69, UR45, R26 ;  /* 0x0000002d451a7c23 */ /* 0x000fe2000800001a */
[----:B------:R-:W-:Y:S01]  /*77b0*/  FMUL R30, R16, R30 ;  /* 0x0000001e101e7220 */ /* 0x000fe20000400000 */
[----:B------:R-:W-:Y:S01]  /*77c0*/  F2FP.F16.E4M3.UNPACK_B R80, R79 ;  /* 0x0000004fff50723e */ /* 0x000fe200020006ff */
[--C-:B------:R-:W-:Y:S02]  /*77d0*/  HADD2.F32 R75, -RZ, R76.reuse.H0_H0 ;  /* 0x2000004cff4b7230 */ /* 0x100fe40000004100 */
[----:B------:R-:W-:Y:S01]  /*77e0*/  FFMA R27, R70, UR45, R27 ;  /* 0x0000002d461b7c23 */ /* 0x000fe2000800001b */
[----:B------:R-:W-:Y:S01]  /*77f0*/  FMUL R31, R16, R31 ;  /* 0x0000001f101f7220 */ /* 0x000fe20000400000 */
[----:B------:R-:W-:Y:S01]  /*7800*/  FFMA R28, R71, UR45, R28 ;  /* 0x0000002d471c7c23 */ /* 0x000fe2000800001c */
[----:B------:R-:W-:Y:S01]  /*7810*/  HADD2.F32 R76, -RZ, R76.H1_H1 ;  /* 0x3000004cff4c7230 */ /* 0x000fe20000004100 */
[----:B------:R-:W-:Y:S01]  /*7820*/  F2FP.F16.E4M3.UNPACK_B R79, R79.H1 ;  /* 0x0000004fff4f723e */ /* 0x000fe200030006ff */
[----:B------:R-:W-:Y:S01]  /*7830*/  FFMA R29, R72, UR45, R29 ;  /* 0x0000002d481d7c23 */ /* 0x000fe2000800001d */
[--C-:B------:R-:W-:Y:S02]  /*7840*/  HADD2.F32 R77, -RZ, R78.reuse.H0_H0 ;  /* 0x2000004eff4d7230 */ /* 0x100fe40000004100 */
[----:B------:R-:W-:Y:S01]  /*7850*/  FFMA R30, R73, UR45, R30 ;  /* 0x0000002d491e7c23 */ /* 0x000fe2000800001e */
[----:B------:R-:W-:Y:S02]  /*7860*/  HADD2.F32 R78, -RZ, R78.H1_H1 ;  /* 0x3000004eff4e7230 */ /* 0x000fe40000004100 */
[----:B------:R-:W-:Y:S01]  /*7870*/  FMUL R6, R16, R6 ;  /* 0x0000000610067220 */ /* 0x000fe20000400000 */
[--C-:B------:R-:W-:Y:S02]  /*7880*/  HADD2.F32 R0, -RZ, R80.reuse.H0_H0 ;  /* 0x20000050ff007230 */ /* 0x100fe40000004100 */
[----:B------:R-:W-:Y:S01]  /*7890*/  FFMA R31, R74, UR45, R31 ;  /* 0x0000002d4a1f7c23 */ /* 0x000fe2000800001f */
[----:B------:R-:W-:Y:S01]  /*78a0*/  FMUL R7, R16, R7 ;  /* 0x0000000710077220 */ /* 0x000fe20000400000 */
[----:B------:R-:W-:Y:S01]  /*78b0*/  FFMA R4, R75, UR45, R4 ;  /* 0x0000002d4b047c23 */ /* 0x000fe20008000004 */
[----:B------:R-:W-:Y:S02]  /*78c0*/  HADD2.F32 R3, -RZ, R80.H1_H1 ;  /* 0x30000050ff037230 */ /* 0x000fe40000004100 */
[----:B------:R-:W-:Y:S01]  /*78d0*/  FFMA R5, R76, UR45, R5 ;  /* 0x0000002d4c057c23 */ /* 0x000fe20008000005 */
[--C-:B------:R-:W-:Y:S02]  /*78e0*/  HADD2.F32 R12, -RZ, R79.reuse.H0_H0 ;  /* 0x2000004fff0c7230 */ /* 0x100fe40000004100 */
[----:B------:R-:W-:Y:S01]  /*78f0*/  FFMA R6, R77, UR45, R6 ;  /* 0x0000002d4d067c23 */ /* 0x000fe20008000006 */
[----:B------:R-:W-:Y:S02]  /*7900*/  HADD2.F32 R13, -RZ, R79.H1_H1 ;  /* 0x3000004fff0d7230 */ /* 0x000fe40000004100 */
[----:B------:R-:W-:Y:S01]  /*7910*/  FMUL R10, R16, R10 ;  /* 0x0000000a100a7220 */ /* 0x000fe20000400000 */
[----:B------:R-:W-:Y:S01]  /*7920*/  FFMA R7, R78, UR45, R7 ;  /* 0x0000002d4e077c23 */ /* 0x000fe20008000007 */
[----:B------:R-:W-:Y:S01]  /*7930*/  FMUL R11, R16, R11 ;  /* 0x0000000b100b7220 */ /* 0x000fe20000400000 */
[----:B------:R-:W-:Y:S01]  /*7940*/  FFMA R8, R0, UR45, R8 ;  /* 0x0000002d00087c23 */ /* 0x000fe20008000008 */
[----:B------:R-:W-:Y:S01]  /*7950*/  FFMA R9, R3, UR45, R9 ;  /* 0x0000002d03097c23 */ /* 0x000fe20008000009 */
[----:B------:R-:W-:Y:S01]  /*7960*/  FFMA R10, R12, UR45, R10 ;  /* 0x0000002d0c0a7c23 */ /* 0x000fe2000800000a */
[----:B------:R-:W-:Y:S01]  /*7970*/  FFMA R11, R13, UR45, R11 ;  /* 0x0000002d0d0b7c23 */ /* 0x000fe2000800000b */
[----:B------:R-:W-:Y:S01]  /*7980*/  F2FP.SATFINITE.E4M3.F32.PACK_AB_MERGE_C R34, R35, R34, RZ ;  /* 0x000000222322723e */ /* 0x000fe200048070ff */
[----:B------:R-:W-:Y:S01]  /*7990*/  UIADD3 UR6, UPT, UPT, UR39, 0x1, URZ ;  /* 0x0000000127067890 */ /* 0x000fe2000fffe0ff */
[----:B------:R-:W-:Y:S01]  /*79a0*/  F2FP.SATFINITE.E4M3.F32.PACK_AB_MERGE_C R26, R27, R26, RZ ;  /* 0x0000001a1b1a723e */ /* 0x000fe200048070ff */
[----:B------:R-:W-:Y:S01]  /*79b0*/  BSSY.RECONVERGENT B0, `(.L_x_119) ;  /* 0x0000038000007945 */ /* 0x000fe20003800200 */
[----:B------:R-:W-:Y:S02]  /*79c0*/  F2FP.SATFINITE.E4M3.F32.PACK_AB_MERGE_C R6, R7, R6, RZ ;  /* 0x000000060706723e */ /* 0x000fe400048070ff */
[----:B------:R-:W-:Y:S02]  /*79d0*/  F2FP.SATFINITE.E4M3.F32.PACK_AB_MERGE_C R46, R47, R46, RZ ;  /* 0x0000002e2f2e723e */ /* 0x000fe400048070ff */
[----:B------:R-:W-:Y:S02]  /*79e0*/  F2FP.SATFINITE.E4M3.F32.PACK_AB_MERGE_C R38, R39, R38, RZ ;  /* 0x000000262726723e */ /* 0x000fe400048070ff */
[----:B------:R-:W-:Y:S02]  /*79f0*/  F2FP.SATFINITE.E4M3.F32.PACK_AB_MERGE_C R30, R31, R30, RZ ;  /* 0x0000001e1f1e723e */ /* 0x000fe400048070ff */
[----:B------:R-:W-:Y:S02]  /*7a00*/  F2FP.SATFINITE.E4M3.F32.PACK_AB_MERGE_C R10, R11, R10, RZ ;  /* 0x0000000a0b0a723e */ /* 0x000fe400048070ff */
[----:B------:R-:W-:Y:S02]  /*7a10*/  F2FP.SATFINITE.E4M3.F32.PACK_AB_MERGE_C R40, R41, R40, R42 ;  /* 0x000000282928723e */ /* 0x000fe4000480702a */
[----:B------:R-:W-:Y:S02]  /*7a20*/  F2FP.SATFINITE.E4M3.F32.PACK_AB_MERGE_C R32, R33, R32, R34 ;  /* 0x000000202120723e */ /* 0x000fe40004807022 */
[----:B------:R-:W-:Y:S02]  /*7a30*/  F2FP.SATFINITE.E4M3.F32.PACK_AB_MERGE_C R24, R25, R24, R26 ;  /* 0x000000181918723e */ /* 0x000fe4000480701a */
[----:B------:R-:W-:Y:S02]  /*7a40*/  F2FP.SATFINITE.E4M3.F32.PACK_AB_MERGE_C R4, R5, R4, R6 ;  /* 0x000000040504723e */ /* 0x000fe40004807006 */
[----:B------:R-:W-:Y:S02]  /*7a50*/  F2FP.SATFINITE.E4M3.F32.PACK_AB_MERGE_C R41, R45, R44, R46 ;  /* 0x0000002c2d29723e */ /* 0x000fe4000480702e */
[----:B------:R-:W-:Y:S02]  /*7a60*/  F2FP.SATFINITE.E4M3.F32.PACK_AB_MERGE_C R33, R37, R36, R38 ;  /* 0x000000242521723e */ /* 0x000fe40004807026 */
[----:B------:R-:W-:Y:S01]  /*7a70*/  F2FP.SATFINITE.E4M3.F32.PACK_AB_MERGE_C R25, R29, R28, R30 ;  /* 0x0000001c1d19723e */ /* 0x000fe2000480701e */
[----:B------:R1:W-:Y:S01]  /*7a80*/  STS.64 [R81+UR46+0x1a80], R40 ;  /* 0x001a802851007988 */ /* 0x0003e20008000a2e */
[----:B------:R-:W-:Y:S05]  /*7a90*/  F2FP.SATFINITE.E4M3.F32.PACK_AB_MERGE_C R5, R9, R8, R10 ;  /* 0x000000080905723e */ /* 0x000fea000480700a */
[----:B------:R1:W-:Y:S06]  /*7aa0*/  STS.64 [R81+UR46+0x1e80], R32 ;  /* 0x001e802051007988 */ /* 0x0003ec0008000a2e */
[----:B------:R1:W-:Y:S06]  /*7ab0*/  STS.64 [R81+UR46+0x2280], R24 ;  /* 0x0022801851007988 */ /* 0x0003ec0008000a2e */
[----:B------:R1:W-:Y:S01]  /*7ac0*/  STS.64 [R81+UR46+0x2680], R4 ;  /* 0x0026800451007988 */ /* 0x0003e20008000a2e */
[----:B------:R-:W-:Y:S01]  /*7ad0*/  @!PT LDS RZ, [RZ] ;  /* 0x00000000fffff984 */ /* 0x000fe20000000800 */
[----:B------:R-:W-:Y:S01]  /*7ae0*/  @!PT LDS RZ, [RZ] ;  /* 0x00000000fffff984 */ /* 0x000fe20000000800 */
[----:B------:R-:W-:Y:S01]  /*7af0*/  @!PT LDS RZ, [RZ] ;  /* 0x00000000fffff984 */ /* 0x000fe20000000800 */
[----:B------:R-:W-:Y:S01]  /*7b00*/  @!PT LDS RZ, [RZ] ;  /* 0x00000000fffff984 */ /* 0x000fe20000000800 */
[----:B------:R3:W-:Y:S06]  /*7b10*/  MEMBAR.ALL.CTA ;  /* 0x0000000000007992 */ /* 0x0007ec0000008000 */
[----:B---3--:R-:W3:Y:S02]  /*7b20*/  FENCE.VIEW.ASYNC.S ;  /* 0x00000000000073c6 */ /* 0x008ee40000000000 */
[----:B---3--:R-:W-:Y:S06]  /*7b30*/  BAR.SYNC.DEFER_BLOCKING 0x1, 0x80 ;  /* 0x0042000000007b1d */ /* 0x008fec0000010000 */
[----:B------:R-:W-:Y:S05]  /*7b40*/  @P0 BRA `(.L_x_120) ;  /* 0x0000000000780947 */ /* 0x000fea0003800000 */
[----:B------:R-:W3:Y:S01]  /*7b50*/  LDCU.64 UR12, c[0x0][0x348] ;  /* 0x00006900ff0c77ac */ /* 0x000ee20008000a00 */
[----:B------:R-:W-:Y:S02]  /*7b60*/  UIMAD UR9, UR49, 0x50, URZ ;  /* 0x00000050310978a4 */ /* 0x000fe4000f8e02ff */
[----:B------:R-:W-:Y:S02]  /*7b70*/  USHF.L.U32 UR10, UR48, 0x6, URZ ;  /* 0x00000006300a7899 */ /* 0x000fe400080006ff */
[----:B------:R-:W-:Y:S01]  /*7b80*/  UIADD3 UR8, UPT, UPT, UR46, 0x1680, URZ ;  /* 0x000016802e087890 */ /* 0x000fe2000fffe0ff */
[----:B------:R-:W-:Y:S01]  /*7b90*/  UMOV UR11, UR36 ;  /* 0x00000024000b7c82 */ /* 0x000fe20008000000 */
[----:B------:R-:W-:Y:S02]  /*7ba0*/  UIADD3 UR24, UPT, UPT, UR46, 0x1a80, URZ ;  /* 0x00001a802e187890 */ /* 0x000fe4000fffe0ff */
[----:B------:R-:W-:Y:S01]  /*7bb0*/  UIADD3 UR25, UPT, UPT, UR9, 0x10, URZ ;  /* 0x0000001009197890 */ /* 0x000fe2000fffe0ff */
[----:B------:R-:W-:Y:S01]  /*7bc0*/  UMOV UR27, UR36 ;  /* 0x00000024001b7c82 */ /* 0x000fe20008000000 */
[----:B------:R-:W-:Y:S01]  /*7bd0*/  UMOV UR26, UR10 ;  /* 0x0000000a001a7c82 */ /* 0x000fe20008000000 */
[----:B------:R-:W-:Y:S02]  /*7be0*/  UIADD3 UR16, UPT, UPT, UR46, 0x1e80, URZ ;  /* 0x00001e802e107890 */ /* 0x000fe4000fffe0ff */
[----:B---3--:R-:W-:Y:S02]  /*7bf0*/  UIADD3 UR4, UP0, UPT, UR12, 0x680, URZ ;  /* 0x000006800c047890 */ /* 0x008fe4000ff1e0ff */
[----:B------:R-:W-:Y:S02]  /*7c00*/  UIADD3 UR17, UPT, UPT, UR9, 0x20, URZ ;  /* 0x0000002009117890 */ /* 0x000fe4000fffe0ff */
[----:B------:R-:W-:Y:S01]  /*7c10*/  UIADD3.X UR5, UPT, UPT, URZ, UR13, URZ, UP0, !UPT ;  /* 0x0000000dff057290 */ /* 0x000fe200087fe4ff */
[----:B------:R-:W-:Y:S01]  /*7c20*/  UMOV UR19, UR36 ;  /* 0x0000002400137c82 */ /* 0x000fe20008000000 */
[----:B------:R-:W-:Y:S01]  /*7c30*/  UMOV UR18, UR10 ;  /* 0x0000000a00127c82 */ /* 0x000fe20008000000 */
[----:B------:R-:W-:Y:S02]  /*7c40*/  UIADD3 UR20, UPT, UPT, UR46, 0x2280, URZ ;  /* 0x000022802e147890 */ /* 0x000fe4000fffe0ff */
[----:B------:R-:W-:Y:S01]  /*7c50*/  UIADD3 UR21, UPT, UPT, UR9, 0x30, URZ ;  /* 0x0000003009157890 */ /* 0x000fe2000fffe0ff */
[----:B------:R-:W-:Y:S03]  /*7c60*/  UMOV UR23, UR36 ;  /* 0x0000002400177c82 */ /* 0x000fe60008000000 */
[----:B------:R3:W-:Y:S01]  /*7c70*/  UTMASTG.3D [UR8], [UR4] ;  /* 0x00000008040073b5 */ /* 0x0007e20008010000 */
[----:B------:R-:W-:Y:S01]  /*7c80*/  UMOV UR22, UR10 ;  /* 0x0000000a00167c82 */ /* 0x000fe20008000000 */
[----:B------:R-:W-:Y:S02]  /*7c90*/  UIADD3 UR12, UPT, UPT, UR46, 0x2680, URZ ;  /* 0x000026802e0c7890 */ /* 0x000fe4000fffe0ff */
[----:B------:R-:W-:Y:S01]  /*7ca0*/  UIADD3 UR13, UPT, UPT, UR9, 0x40, URZ ;  /* 0x00000040090d7890 */ /* 0x000fe2000fffe0ff */
[----:B------:R-:W-:Y:S01]  /*7cb0*/  UMOV UR15, UR36 ;  /* 0x00000024000f7c82 */ /* 0x000fe20008000000 */
[----:B------:R-:W-:Y:S01]  /*7cc0*/  UMOV UR14, UR10 ;  /* 0x0000000a000e7c82 */ /* 0x000fe20008000000 */
[----:B------:R3:W-:Y:S01]  /*7cd0*/  UTMASTG.3D [UR24], [UR4] ;  /* 0x00000018040073b5 */ /* 0x0007e20008010000 */
[----:B------:R3:W-:Y:S01]  /*7ce0*/  UTMASTG.3D [UR16], [UR4] ;  /* 0x00000010040073b5 */ /* 0x0007e20008010000 */
[----:B------:R3:W-:Y:S04]  /*7cf0*/  UTMASTG.3D [UR20], [UR4] ;  /* 0x00000014040073b5 */ /* 0x0007e80008010000 */
[----:B------:R3:W-:Y:S01]  /*7d00*/  UTMASTG.3D [UR12], [UR4] ;  /* 0x0000000c040073b5 */ /* 0x0007e20008010000 */
[----:B------:R0:W-:Y:S01]  /*7d10*/  UTMACMDFLUSH ;  /* 0x00000000000079b7 */ /* 0x0001e20000000000 */
[----:B---3--:R-:W-:Y:S04]  /*7d20*/  DEPBAR.LE SB0, 0x0 ;  /* 0x000080000000791a */ /* 0x008fe80000000000 */
.L_x_120:
[----:B------:R-:W-:Y:S05]  /*7d30*/  BSYNC.RECONVERGENT B0 ;  /* 0x0000000000007941 */ /* 0x000fea0003800200 */
.L_x_119:
[----:B------:R-:W-:Y:S01]  /*7d40*/  UISETP.NE.AND UP1, UPT, UR50, URZ, UPT ;  /* 0x000000ff3200728c */ /* 0x000fe2000bf25270 */
[----:B------:R-:W-:Y:S01]  /*7d50*/  R2UR UR4, R88 ;  /* 0x00000000580472ca */ /* 0x000fe200000e0000 */
[----:B------:R-:W-:Y:S01]  /*7d60*/  UISETP.NE.AND UP0, UPT, UR6, 0x4, UPT ;  /* 0x000000040600788c */ /* 0x000fe2000bf05270 */
[----:B------:R-:W-:Y:S01]  /*7d70*/  BAR.SYNC.DEFER_BLOCKING 0x1, 0x80 ;  /* 0x0042000000007b1d */ /* 0x000fe20000010000 */
[C---:B------:R-:W-:Y:S01]  /*7d80*/  ISETP.NE.AND P0, PT, R89.reuse, 0x2, PT ;  /* 0x000000025900780c */ /* 0x040fe20003f05270 */
[----:B------:R-:W-:Y:S02]  /*7d90*/  UIADD3 UR49, UPT, UPT, UR37, UR63, URZ ;  /* 0x0000003f25317290 */ /* 0x000fe4000fffe0ff */
[----:B------:R-:W-:Y:S01]  /*7da0*/  USEL UR39, UR6, URZ, UP0 ;  /* 0x000000ff06277287 */ /* 0x000fe20008000000 */
[----:B------:R-:W-:Y:S02]  /*7db0*/  SEL R0, RZ, 0x1, P0 ;  /* 0x00000001ff007807 */ /* 0x000fe40000000000 */
[----:B------:R-:W-:Y:S02]  /*7dc0*/  SEL R89, R89, RZ, P0 ;  /* 0x000000ff59597207 */ /* 0x000fe40000000000 */
[----:B------:R-:W-:Y:S02]  /*7dd0*/  LOP3.LUT R91, R91, R0, RZ, 0x3c, !PT ;  /* 0x000000005b5b7212 */ /* 0x000fe400078e3cff */
[----:B------:R-:W-:Y:S02]  /*7de0*/  UIADD3 UR48, UPT, UPT, UR38, UR4, URZ ;  /* 0x0000000426307290 */ /* 0x000fe4000fffe0ff */
[----:B------:R-:W-:Y:S06]  /*7df0*/  USEL UR4, URZ, 0x1, UP0 ;  /* 0x00000001ff047887 */ /* 0x000fec0008000000 */
[----:B------:R-:W-:Y:S01]  /*7e00*/  LOP3.LUT R92, R92, UR4, RZ, 0x3c, !PT ;  /* 0x000000045c5c7c12 */ /* 0x000fe2000f8e3cff */
[----:B------:R-:W-:Y:S01]  /*7e10*/  UMOV UR36, UR59 ;  /* 0x0000003b00247c82 */ /* 0x000fe20008000000 */
[----:B------:R-:W-:Y:S05]  /*7e20*/  BRA.U UP1, `(.L_x_121) ;  /* 0xffffffdd01347547 */ /* 0x000fea000b83ffff */
[----:B------:R-:W-:Y:S05]  /*7e30*/  EXIT ;  /* 0x000000000000794d */ /* 0x000fea0003800000 */
.L_x_25:
[----:B-1----:R1:W3:Y:S02]  /*7e40*/  SYNCS.PHASECHK.TRANS64.TRYWAIT P0, [R0+URZ+0x210], R2 ;  /* 0x00021002000075a7 */ /* 0x0022e400080011ff */
[----:B---3--:R-:W-:Y:S05]  /*7e50*/  @!P0 NANOSLEEP.SYNCS 0x989680 ;  /* 0x009896800000895d */ /* 0x008fea0003900000 */
[----:B------:R-:W3:Y:S02]  /*7e60*/  @!P0 SYNCS.PHASECHK.TRANS64 P0, [R0+URZ+0x210], R2 ;  /* 0x00021002000085a7 */ /* 0x000ee400080010ff */
[----:B---3--:R-:W-:Y:S05]  /*7e70*/  @!P0 BRA `(.L_x_25) ;  /* 0xfffffffc00f08947 */ /* 0x008fea000383ffff */
[----:B------:R-:W-:Y:S05]  /*7e80*/  BRA `(.L_x_122) ;  /* 0xffffff9c00147947 */ /* 0x000fea000383ffff */
.L_x_28:
[----:B-1----:R-:W-:Y:S07]  /*7e90*/  MOV R0, UR33 ;  /* 0x0000002100007c02 */ /* 0x002fee0008000f00 */
.L_x_123:
[----:B-1----:R1:W3:Y:S02]  /*7ea0*/  SYNCS.PHASECHK.TRANS64.TRYWAIT P0, [R0+URZ+0xc0], R3 ;  /* 0x0000c003000075a7 */ /* 0x0022e400080011ff */
[----:B---3--:R-:W-:Y:S05]  /*7eb0*/  @!P0 NANOSLEEP.SYNCS 0x989680 ;  /* 0x009896800000895d */ /* 0x008fea0003900000 */
[----:B------:R-:W3:Y:S02]  /*7ec0*/  @!P0 SYNCS.PHASECHK.TRANS64 P0, [R0+URZ+0xc0], R3 ;  /* 0x0000c003000085a7 */ /* 0x000ee400080010ff */
[----:B---3--:R-:W-:Y:S05]  /*7ed0*/  @!P0 BRA `(.L_x_123) ;  /* 0xfffffffc00f08947 */ /* 0x008fea000383ffff */
[----:B------:R-:W-:Y:S05]  /*7ee0*/  BRA `(.L_x_27) ;  /* 0xffffff9c00547947 */ /* 0x000fea000383ffff */
.L_x_35:
[----:B-1----:R-:W-:Y:S07]  /*7ef0*/  MOV R0, UR9 ;  /* 0x0000000900007c02 */ /* 0x002fee0008000f00 */
.L_x_124:
[----:B-1----:R1:W3:Y:S02]  /*7f00*/  SYNCS.PHASECHK.TRANS64.TRYWAIT P0, [R0+URZ+0xc0], R3 ;  /* 0x0000c003000075a7 */ /* 0x0022e400080011ff */
[----:B---3--:R-:W-:Y:S05]  /*7f10*/  @!P0 NANOSLEEP.SYNCS 0x989680 ;  /* 0x009896800000895d */ /* 0x008fea0003900000 */
[----:B------:R-:W3:Y:S02]  /*7f20*/  @!P0 SYNCS.PHASECHK.TRANS64 P0, [R0+URZ+0xc0], R3 ;  /* 0x0000c003000085a7 */ /* 0x000ee400080010ff */
[----:B---3--:R-:W-:Y:S05]  /*7f30*/  @!P0 BRA `(.L_x_124) ;  /* 0xfffffffc00f08947 */ /* 0x008fea000383ffff */
[----:B------:R-:W-:Y:S05]  /*7f40*/  BRA `(.L_x_34) ;  /* 0xffffffa000107947 */ /* 0x000fea000383ffff */
.L_x_40:
[----:B-1----:R1:W3:Y:S02]  /*7f50*/  SYNCS.PHASECHK.TRANS64.TRYWAIT P0, [R3+URZ+0x1a0], R0 ;  /* 0x0001a000030075a7 */ /* 0x0022e400080011ff */
[----:B---3--:R-:W-:Y:S05]  /*7f60*/  @!P0 NANOSLEEP.SYNCS 0x989680 ;  /* 0x009896800000895d */ /* 0x008fea0003900000 */
[----:B------:R-:W3:Y:S02]  /*7f70*/  @!P0 SYNCS.PHASECHK.TRANS64 P0, [R3+URZ+0x1a0], R0 ;  /* 0x0001a000030085a7 */ /* 0x000ee400080010ff */
[----:B---3--:R-:W-:Y:S05]  /*7f80*/  @!P0 BRA `(.L_x_40) ;  /* 0xfffffffc00f08947 */ /* 0x008fea000383ffff */
[----:B------:R-:W-:Y:S05]  /*7f90*/  BRA `(.L_x_125) ;  /* 0xffffffa000b07947 */ /* 0x000fea000383ffff */
.L_x_44:
[----:B------:R-:W-:-:S07]  /*7fa0*/  MOV R0, UR4 ;  /* 0x0000000400007c02 */ /* 0x000fce0008000f00 */
.L_x_126:
[----:B-1----:R1:W3:Y:S02]  /*7fb0*/  SYNCS.PHASECHK.TRANS64.TRYWAIT P0, [R0+URZ], R2 ;  /* 0x00000002000075a7 */ /* 0x0022e400080011ff */
[----:B---3--:R-:W-:Y:S05]  /*7fc0*/  @!P0 NANOSLEEP.SYNCS 0x989680 ;  /* 0x009896800000895d */ /* 0x008fea0003900000 */
[----:B------:R-:W3:Y:S02]  /*7fd0*/  @!P0 SYNCS.PHASECHK.TRANS64 P0, [R0+URZ], R2 ;  /* 0x00000002000085a7 */ /* 0x000ee400080010ff */
[----:B---3--:R-:W-:Y:S05]  /*7fe0*/  @!P0 BRA `(.L_x_126) ;  /* 0xfffffffc00f08947 */ /* 0x008fea000383ffff */
[----:B------:R-:W-:Y:S05]  /*7ff0*/  BRA `(.L_x_127) ;  /* 0xffffffa800587947 */ /* 0x000fea000383ffff */
.L_x_45:
[----:B------:R-:W-:-:S07]  /*8000*/  MOV R0, UR5 ;  /* 0x0000000500007c02 */ /* 0x000fce0008000f00 */
.L_x_128:
[----:B-1----:R1:W3:Y:S02]  /*8010*/  SYNCS.PHASECHK.TRANS64.TRYWAIT P0, [R0+URZ], R3 ;  /* 0x00000003000075a7 */ /* 0x0022e400080011ff */
[----:B---3--:R-:W-:Y:S05]  /*8020*/  @!P0 NANOSLEEP.SYNCS 0x989680 ;  /* 0x009896800000895d */ /* 0x008fea0003900000 */
[----:B------:R-:W3:Y:S02]  /*8030*/  @!P0 SYNCS.PHASECHK.TRANS64 P0, [R0+URZ], R3 ;  /* 0x00000003000085a7 */ /* 0x000ee400080010ff */
[----:B---3--:R-:W-:Y:S05]  /*8040*/  @!P0 BRA `(.L_x_128) ;  /* 0xfffffffc00f08947 */ /* 0x008fea000383ffff */
[----:B------:R-:W-:Y:S05]  /*8050*/  BRA `(.L_x_129) ;  /* 0xffffffa800647947 */ /* 0x000fea000383ffff */
.L_x_46:
[----:B------:R-:W-:-:S07]  /*8060*/  MOV R0, UR5 ;  /* 0x0000000500007c02 */ /* 0x000fce0008000f00 */
.L_x_130:
[----:B-1----:R1:W3:Y:S02]  /*8070*/  SYNCS.PHASECHK.TRANS64.TRYWAIT P0, [R0+URZ], R3 ;  /* 0x00000003000075a7 */ /* 0x0022e400080011ff */
[----:B---3--:R-:W-:Y:S05]  /*8080*/  @!P0 NANOSLEEP.SYNCS 0x989680 ;  /* 0x009896800000895d */ /* 0x008fea0003900000 */
[----:B------:R-:W3:Y:S02]  /*8090*/  @!P0 SYNCS.PHASECHK.TRANS64 P0, [R0+URZ], R3 ;  /* 0x00000003000085a7 */ /* 0x000ee400080010ff */
[----:B---3--:R-:W-:Y:S05]  /*80a0*/  @!P0 BRA `(.L_x_130) ;  /* 0xfffffffc00f08947 */ /* 0x008fea000383ffff */
[----:B------:R-:W-:Y:S05]  /*80b0*/  BRA `(.L_x_131) ;  /* 0xffffffa800707947 */ /* 0x000fea000383ffff */
.L_x_47:
[----:B------:R-:W-:-:S07]  /*80c0*/  MOV R0, UR5 ;  /* 0x0000000500007c02 */ /* 0x000fce0008000f00 */
.L_x_132:
[----:B-1----:R1:W3:Y:S02]  /*80d0*/  SYNCS.PHASECHK.TRANS64.TRYWAIT P0, [R0+URZ], R3 ;  /* 0x00000003000075a7 */ /* 0x0022e400080011ff */
[----:B---3--:R-:W-:Y:S05]  /*80e0*/  @!P0 NANOSLEEP.SYNCS 0x989680 ;  /* 0x009896800000895d */ /* 0x008fea0003900000 */
[----:B------:R-:W3:Y:S02]  /*80f0*/  @!P0 SYNCS.PHASECHK.TRANS64 P0, [R0+URZ], R3 ;  /* 0x00000003000085a7 */ /* 0x000ee400080010ff */
[----:B---3--:R-:W-:Y:S05]  /*8100*/  @!P0 BRA `(.L_x_132) ;  /* 0xfffffffc00f08947 */ /* 0x008fea000383ffff */
[----:B------:R-:W-:Y:S05]  /*8110*/  BRA `(.L_x_133) ;  /* 0xffffffa8007c7947 */ /* 0x000fea000383ffff */
.L_x_48:
[----:B------:R-:W-:-:S07]  /*8120*/  MOV R0, UR5 ;  /* 0x0000000500007c02 */ /* 0x000fce0008000f00 */
.L_x_134:
[----:B-1----:R1:W3:Y:S02]  /*8130*/  SYNCS.PHASECHK.TRANS64.TRYWAIT P0, [R0+URZ], R3 ;  /* 0x00000003000075a7 */ /* 0x0022e400080011ff */
[----:B---3--:R-:W-:Y:S05]  /*8140*/  @!P0 NANOSLEEP.SYNCS 0x989680 ;  /* 0x009896800000895d */ /* 0x008fea0003900000 */
[----:B------:R-:W3:Y:S02]  /*8150*/  @!P0 SYNCS.PHASECHK.TRANS64 P0, [R0+URZ], R3 ;  /* 0x00000003000085a7 */ /* 0x000ee400080010ff */
[----:B---3--:R-:W-:Y:S05]  /*8160*/  @!P0 BRA `(.L_x_134) ;  /* 0xfffffffc00f08947 */ /* 0x008fea000383ffff */
[----:B------:R-:W-:Y:S05]  /*8170*/  BRA `(.L_x_135) ;  /* 0xffffffa800887947 */ /* 0x000fea000383ffff */
.L_x_49:
[----:B------:R-:W-:-:S07]  /*8180*/  MOV R0, UR5 ;  /* 0x0000000500007c02 */ /* 0x000fce0008000f00 */
.L_x_136:
[----:B-1----:R1:W3:Y:S02]  /*8190*/  SYNCS.PHASECHK.TRANS64.TRYWAIT P0, [R0+URZ], R3 ;  /* 0x00000003000075a7 */ /* 0x0022e400080011ff */
[----:B---3--:R-:W-:Y:S05]  /*81a0*/  @!P0 NANOSLEEP.SYNCS 0x989680 ;  /* 0x009896800000895d */ /* 0x008fea0003900000 */
[----:B------:R-:W3:Y:S02]  /*81b0*/  @!P0 SYNCS.PHASECHK.TRANS64 P0, [R0+URZ], R3 ;  /* 0x00000003000085a7 */ /* 0x000ee400080010ff */
[----:B---3--:R-:W-:Y:S05]  /*81c0*/  @!P0 BRA `(.L_x_136) ;  /* 0xfffffffc00f08947 */ /* 0x008fea000383ffff */
[----:B------:R-:W-:Y:S05]  /*81d0*/  BRA `(.L_x_137) ;  /* 0xffffffa800947947 */ /* 0x000fea000383ffff */
.L_x_50:
[----:B------:R-:W-:-:S07]  /*81e0*/  MOV R0, UR5 ;  /* 0x0000000500007c02 */ /* 0x000fce0008000f00 */
.L_x_138:
[----:B-1----:R1:W3:Y:S02]  /*81f0*/  SYNCS.PHASECHK.TRANS64.TRYWAIT P0, [R0+URZ], R3 ;  /* 0x00000003000075a7 */ /* 0x0022e400080011ff */
[----:B---3--:R-:W-:Y:S05]  /*8200*/  @!P0 NANOSLEEP.SYNCS 0x989680 ;  /* 0x009896800000895d */ /* 0x008fea0003900000 */
[----:B------:R-:W3:Y:S02]  /*8210*/  @!P0 SYNCS.PHASECHK.TRANS64 P0, [R0+URZ], R3 ;  /* 0x00000003000085a7 */ /* 0x000ee400080010ff */
[----:B---3--:R-:W-:Y:S05]  /*8220*/  @!P0 BRA `(.L_x_138) ;  /* 0xfffffffc00f08947 */ /* 0x008fea000383ffff */
[----:B------:R-:W-:Y:S05]  /*8230*/  BRA `(.L_x_139) ;  /* 0xffffffa800a07947 */ /* 0x000fea000383ffff */
.L_x_51:
[----:B------:R-:W-:-:S07]  /*8240*/  MOV R0, UR5 ;  /* 0x0000000500007c02 */ /* 0x000fce0008000f00 */
.L_x_140:
[----:B-1----:R1:W3:Y:S02]  /*8250*/  SYNCS.PHASECHK.TRANS64.TRYWAIT P0, [R0+URZ], R3 ;  /* 0x00000003000075a7 */ /* 0x0022e400080011ff */
[----:B---3--:R-:W-:Y:S05]  /*8260*/  @!P0 NANOSLEEP.SYNCS 0x989680 ;  /* 0x009896800000895d */ /* 0x008fea0003900000 */
[----:B------:R-:W3:Y:S02]  /*8270*/  @!P0 SYNCS.PHASECHK.TRANS64 P0, [R0+URZ], R3 ;  /* 0x00000003000085a7 */ /* 0x000ee400080010ff */
[----:B---3--:R-:W-:Y:S05]  /*8280*/  @!P0 BRA `(.L_x_140) ;  /* 0xfffffffc00f08947 */ /* 0x008fea000383ffff */
[----:B------:R-:W-:Y:S05]  /*8290*/  BRA `(.L_x_141) ;  /* 0xffffffa800ac7947 */ /* 0x000fea000383ffff */
.L_x_52:
[----:B------:R-:W-:-:S07]  /*82a0*/  MOV R0, UR5 ;  /* 0x0000000500007c02 */ /* 0x000fce0008000f00 */
.L_x_142:
[----:B-1----:R1:W3:Y:S02]  /*82b0*/  SYNCS.PHASECHK.TRANS64.TRYWAIT P0, [R0+URZ], R3 ;  /* 0x00000003000075a7 */ /* 0x0022e400080011ff */
[----:B---3--:R-:W-:Y:S05]  /*82c0*/  @!P0 NANOSLEEP.SYNCS 0x989680 ;  /* 0x009896800000895d */ /* 0x008fea0003900000 */
[----:B------:R-:W3:Y:S02]  /*82d0*/  @!P0 SYNCS.PHASECHK.TRANS64 P0, [R0+URZ], R3 ;  /* 0x00000003000085a7 */ /* 0x000ee400080010ff */
[----:B---3--:R-:W-:Y:S05]  /*82e0*/  @!P0 BRA `(.L_x_142) ;  /* 0xfffffffc00f08947 */ /* 0x008fea000383ffff */
[----:B------:R-:W-:Y:S05]  /*82f0*/  BRA `(.L_x_143) ;  /* 0xffffffa800b87947 */ /* 0x000fea000383ffff */
.L_x_53:
[----:B------:R-:W-:-:S07]  /*8300*/  MOV R0, UR5 ;  /* 0x0000000500007c02 */ /* 0x000fce0008000f00 */
.L_x_144:
[----:B-1----:R1:W3:Y:S02]  /*8310*/  SYNCS.PHASECHK.TRANS64.TRYWAIT P0, [R0+URZ], R3 ;  /* 0x00000003000075a7 */ /* 0x0022e400080011ff */
[----:B---3--:R-:W-:Y:S05]  /*8320*/  @!P0 NANOSLEEP.SYNCS 0x989680 ;  /* 0x009896800000895d */ /* 0x008fea0003900000 */
[----:B------:R-:W3:Y:S02]  /*8330*/  @!P0 SYNCS.PHASECHK.TRANS64 P0, [R0+URZ], R3 ;  /* 0x00000003000085a7 */ /* 0x000ee400080010ff */
[----:B---3--:R-:W-:Y:S05]  /*8340*/  @!P0 BRA `(.L_x_144) ;  /* 0xfffffffc00f08947 */ /* 0x008fea000383ffff */
[----:B------:R-:W-:Y:S05]  /*8350*/  BRA `(.L_x_145) ;  /* 0xffffffa800c47947 */ /* 0x000fea000383ffff */
.L_x_54:
[----:B------:R-:W-:-:S07]  /*8360*/  MOV R0, UR5 ;  /* 0x0000000500007c02 */ /* 0x000fce0008000f00 */
.L_x_146:
[----:B-1----:R1:W3:Y:S02]  /*8370*/  SYNCS.PHASECHK.TRANS64.TRYWAIT P0, [R0+URZ], R3 ;  /* 0x00000003000075a7 */ /* 0x0022e400080011ff */
[----:B---3--:R-:W-:Y:S05]  /*8380*/  @!P0 NANOSLEEP.SYNCS 0x989680 ;  /* 0x009896800000895d */ /* 0x008fea0003900000 */
[----:B------:R-:W3:Y:S02]  /*8390*/  @!P0 SYNCS.PHASECHK.TRANS64 P0, [R0+URZ], R3 ;  /* 0x00000003000085a7 */ /* 0x000ee400080010ff */
[----:B---3--:R-:W-:Y:S05]  /*83a0*/  @!P0 BRA `(.L_x_146) ;  /* 0xfffffffc00f08947 */ /* 0x008fea000383ffff */
[----:B------:R-:W-:Y:S05]  /*83b0*/  BRA `(.L_x_147) ;  /* 0xffffffa800d07947 */ /* 0x000fea000383ffff */
.L_x_55:
[----:B------:R-:W-:-:S07]  /*83c0*/  MOV R0, UR5 ;  /* 0x0000000500007c02 */ /* 0x000fce0008000f00 */
.L_x_148:
[----:B-1----:R1:W3:Y:S02]  /*83d0*/  SYNCS.PHASECHK.TRANS64.TRYWAIT P0, [R0+URZ], R3 ;  /* 0x00000003000075a7 */ /* 0x0022e400080011ff */
[----:B---3--:R-:W-:Y:S05]  /*83e0*/  @!P0 NANOSLEEP.SYNCS 0x989680 ;  /* 0x009896800000895d */ /* 0x008fea0003900000 */
[----:B------:R-:W3:Y:S02]  /*83f0*/  @!P0 SYNCS.PHASECHK.TRANS64 P0, [R0+URZ], R3 ;  /* 0x00000003000085a7 */ /* 0x000ee400080010ff */
[----:B---3--:R-:W-:Y:S05]  /*8400*/  @!P0 BRA `(.L_x_148) ;  /* 0xfffffffc00f08947 */ /* 0x008fea000383ffff */
[----:B------:R-:W-:Y:S05]  /*8410*/  BRA `(.L_x_149) ;  /* 0xffffffa800dc7947 */ /* 0x000fea000383ffff */
.L_x_56:
[----:B------:R-:W-:-:S07]  /*8420*/  MOV R0, UR5 ;  /* 0x0000000500007c02 */ /* 0x000fce0008000f00 */
.L_x_150:
[----:B-1----:R1:W3:Y:S02]  /*8430*/  SYNCS.PHASECHK.TRANS64.TRYWAIT P0, [R0+URZ], R3 ;  /* 0x00000003000075a7 */ /* 0x0022e400080011ff */
[----:B---3--:R-:W-:Y:S05]  /*8440*/  @!P0 NANOSLEEP.SYNCS 0x989680 ;  /* 0x009896800000895d */ /* 0x008fea0003900000 */
[----:B------:R-:W3:Y:S02]  /*8450*/  @!P0 SYNCS.PHASECHK.TRANS64 P0, [R0+URZ], R3 ;  /* 0x00000003000085a7 */ /* 0x000ee400080010ff */
[----:B---3--:R-:W-:Y:S05]  /*8460*/  @!P0 BRA `(.L_x_150) ;  /* 0xfffffffc00f08947 */ /* 0x008fea000383ffff */
[----:B------:R-:W-:Y:S05]  /*8470*/  BRA `(.L_x_151) ;  /* 0xffffffa800e87947 */ /* 0x000fea000383ffff */
.L_x_57:
[----:B------:R-:W-:-:S07]  /*8480*/  MOV R0, UR5 ;  /* 0x0000000500007c02 */ /* 0x000fce0008000f00 */
.L_x_152:
[----:B-1----:R1:W3:Y:S02]  /*8490*/  SYNCS.PHASECHK.TRANS64.TRYWAIT P0, [R0+URZ], R3 ;  /* 0x00000003000075a7 */ /* 0x0022e400080011ff */
[----:B---3--:R-:W-:Y:S05]  /*84a0*/  @!P0 NANOSLEEP.SYNCS 0x989680 ;  /* 0x009896800000895d */ /* 0x008fea0003900000 */
[----:B------:R-:W3:Y:S02]  /*84b0*/  @!P0 SYNCS.PHASECHK.TRANS64 P0, [R0+URZ], R3 ;  /* 0x00000003000085a7 */ /* 0x000ee400080010ff */
[----:B---3--:R-:W-:Y:S05]  /*84c0*/  @!P0 BRA `(.L_x_152) ;  /* 0xfffffffc00f08947 */ /* 0x008fea000383ffff */
[----:B------:R-:W-:Y:S05]  /*84d0*/  BRA `(.L_x_153) ;  /* 0xffffffa800f47947 */ /* 0x000fea000383ffff */
.L_x_58:
[----:B------:R-:W-:-:S07]  /*84e0*/  MOV R0, UR5 ;  /* 0x0000000500007c02 */ /* 0x000fce0008000f00 */
.L_x_154:
[----:B-1----:R1:W3:Y:S02]  /*84f0*/  SYNCS.PHASECHK.TRANS64.TRYWAIT P0, [R0+URZ], R3 ;  /* 0x00000003000075a7 */ /* 0x0022e400080011ff */
[----:B---3--:R-:W-:Y:S05]  /*8500*/  @!P0 NANOSLEEP.SYNCS 0x989680 ;  /* 0x009896800000895d */ /* 0x008fea0003900000 */
[----:B------:R-:W3:Y:S02]  /*8510*/  @!P0 SYNCS.PHASECHK.TRANS64 P0, [R0+URZ], R3 ;  /* 0x00000003000085a7 */ /* 0x000ee400080010ff */
[----:B---3--:R-:W-:Y:S05]  /*8520*/  @!P0 BRA `(.L_x_154) ;  /* 0xfffffffc00f08947 */ /* 0x008fea000383ffff */
[----:B------:R-:W-:Y:S05]  /*8530*/  BRA `(.L_x_155) ;  /* 0xffffffac00007947 */ /* 0x000fea000383ffff */
.L_x_59:
[----:B------:R-:W-:-:S07]  /*8540*/  MOV R0, UR5 ;  /* 0x0000000500007c02 */ /* 0x000fce0008000f00 */
.L_x_156:
[----:B-1----:R1:W3:Y:S02]  /*8550*/  SYNCS.PHASECHK.TRANS64.TRYWAIT P0, [R0+URZ], R3 ;  /* 0x00000003000075a7 */ /* 0x0022e400080011ff */
[----:B---3--:R-:W-:Y:S05]  /*8560*/  @!P0 NANOSLEEP.SYNCS 0x989680 ;  /* 0x009896800000895d */ /* 0x008fea0003900000 */
[----:B------:R-:W3:Y:S02]  /*8570*/  @!P0 SYNCS.PHASECHK.TRANS64 P0, [R0+URZ], R3 ;  /* 0x00000003000085a7 */ /* 0x000ee400080010ff */
[----:B---3--:R-:W-:Y:S05]  /*8580*/  @!P0 BRA `(.L_x_156) ;  /* 0xfffffffc00f08947 */ /* 0x008fea000383ffff */
[----:B------:R-:W-:Y:S05]  /*8590*/  BRA `(.L_x_157) ;  /* 0xffffffac000c7947 */ /* 0x000fea000383ffff */
.L_x_60:
[----:B------:R-:W-:-:S07]  /*85a0*/  MOV R0, UR5 ;  /* 0x0000000500007c02 */ /* 0x000fce0008000f00 */
.L_x_158:
[----:B-1----:R1:W3:Y:S02]  /*85b0*/  SYNCS.PHASECHK.TRANS64.TRYWAIT P0, [R0+URZ], R3 ;  /* 0x00000003000075a7 */ /* 0x0022e400080011ff */
[----:B---3--:R-:W-:Y:S05]  /*85c0*/  @!P0 NANOSLEEP.SYNCS 0x989680 ;  /* 0x009896800000895d */ /* 0x008fea0003900000 */
[----:B------:R-:W3:Y:S02]  /*85d0*/  @!P0 SYNCS.PHASECHK.TRANS64 P0, [R0+URZ], R3 ;  /* 0x00000003000085a7 */ /* 0x000ee400080010ff */
[----:B---3--:R-:W-:Y:S05]  /*85e0*/  @!P0 BRA `(.L_x_158) ;  /* 0xfffffffc00f08947 */ /* 0x008fea000383ffff */
[----:B------:R-:W-:Y:S05]  /*85f0*/  BRA `(.L_x_159) ;  /* 0xffffffac00187947 */ /* 0x000fea000383ffff */
.L_x_61:
[----:B------:R-:W-:-:S07]  /*8600*/  MOV R0, UR5 ;  /* 0x0000000500007c02 */ /* 0x000fce0008000f00 */
.L_x_160:
[----:B-1----:R1:W3:Y:S02]  /*8610*/  SYNCS.PHASECHK.TRANS64.TRYWAIT P0, [R0+URZ], R3 ;  /* 0x00000003000075a7 */ /* 0x0022e400080011ff */
[----:B---3--:R-:W-:Y:S05]  /*8620*/  @!P0 NANOSLEEP.SYNCS 0x989680 ;  /* 0x009896800000895d */ /* 0x008fea0003900000 */
[----:B------:R-:W3:Y:S02]  /*8630*/  @!P0 SYNCS.PHASECHK.TRANS64 P0, [R0+URZ], R3 ;  /* 0x00000003000085a7 */ /* 0x000ee400080010ff */
[----:B---3--:R-:W-:Y:S05]  /*8640*/  @!P0 BRA `(.L_x_160) ;  /* 0xfffffffc00f08947 */ /* 0x008fea000383ffff */
[----:B------:R-:W-:Y:S05]  /*8650*/  BRA `(.L_x_161) ;  /* 0xffffffac00247947 */ /* 0x000fea000383ffff */
.L_x_62:
[----:B------:R-:W-:-:S07]  /*8660*/  MOV R0, UR5 ;  /* 0x0000000500007c02 */ /* 0x000fce0008000f00 */
.L_x_162:
[----:B-1----:R1:W3:Y:S02]  /*8670*/  SYNCS.PHASECHK.TRANS64.TRYWAIT P0, [R0+URZ], R3 ;  /* 0x00000003000075a7 */ /* 0x0022e400080011ff */
[----:B---3--:R-:W-:Y:S05]  /*8680*/  @!P0 NANOSLEEP.SYNCS 0x989680 ;  /* 0x009896800000895d */ /* 0x008fea0003900000 */
[----:B------:R-:W3:Y:S02]  /*8690*/  @!P0 SYNCS.PHASECHK.TRANS64 P0, [R0+URZ], R3 ;  /* 0x00000003000085a7 */ /* 0x000ee400080010ff */
[----:B---3--:R-:W-:Y:S05]  /*86a0*/  @!P0 BRA `(.L_x_162) ;  /* 0xfffffffc00f08947 */ /* 0x008fea000383ffff */
[----:B------:R-:W-:Y:S05]  /*86b0*/  BRA `(.L_x_163) ;  /* 0xffffffac00307947 */ /* 0x000fea000383ffff */
.L_x_63:
[----:B------:R-:W-:-:S07]  /*86c0*/  MOV R0, UR5 ;  /* 0x0000000500007c02 */ /* 0x000fce0008000f00 */
.L_x_164:
[----:B-1----:R1:W3:Y:S02]  /*86d0*/  SYNCS.PHASECHK.TRANS64.TRYWAIT P0, [R0+URZ], R3 ;  /* 0x00000003000075a7 */ /* 0x0022e400080011ff */
[----:B---3--:R-:W-:Y:S05]  /*86e0*/  @!P0 NANOSLEEP.SYNCS 0x989680 ;  /* 0x009896800000895d */ /* 0x008fea0003900000 */
[----:B------:R-:W3:Y:S02]  /*86f0*/  @!P0 SYNCS.PHASECHK.TRANS64 P0, [R0+URZ], R3 ;  /* 0x00000003000085a7 */ /* 0x000ee400080010ff */
[----:B---3--:R-:W-:Y:S05]  /*8700*/  @!P0 BRA `(.L_x_164) ;  /* 0xfffffffc00f08947 */ /* 0x008fea000383ffff */
[----:B------:R-:W-:Y:S05]  /*8710*/  BRA `(.L_x_165) ;  /* 0xffffffac003c7947 */ /* 0x000fea000383ffff */
.L_x_64:
[----:B------:R-:W-:-:S07]  /*8720*/  MOV R0, UR5 ;  /* 0x0000000500007c02 */ /* 0x000fce0008000f00 */
.L_x_166:
[----:B-1----:R1:W3:Y:S02]  /*8730*/  SYNCS.PHASECHK.TRANS64.TRYWAIT P0, [R0+URZ], R3 ;  /* 0x00000003000075a7 */ /* 0x0022e400080011ff */
[----:B---3--:R-:W-:Y:S05]  /*8740*/  @!P0 NANOSLEEP.SYNCS 0x989680 ;  /* 0x009896800000895d */ /* 0x008fea0003900000 */
[----:B------:R-:W3:Y:S02]  /*8750*/  @!P0 SYNCS.PHASECHK.TRANS64 P0, [R0+URZ], R3 ;  /* 0x00000003000085a7 */ /* 0x000ee400080010ff */
[----:B---3--:R-:W-:Y:S05]  /*8760*/  @!P0 BRA `(.L_x_166) ;  /* 0xfffffffc00f08947 */ /* 0x008fea000383ffff */
[----:B------:R-:W-:Y:S05]  /*8770*/  BRA `(.L_x_167) ;  /* 0xffffffac00487947 */ /* 0x000fea000383ffff */
.L_x_65:
[----:B------:R-:W-:-:S07]  /*8780*/  MOV R0, UR5 ;  /* 0x0000000500007c02 */ /* 0x000fce0008000f00 */
.L_x_168:
[----:B-1----:R1:W3:Y:S02]  /*8790*/  SYNCS.PHASECHK.TRANS64.TRYWAIT P0, [R0+URZ], R3 ;  /* 0x00000003000075a7 */ /* 0x0022e400080011ff */
[----:B---3--:R-:W-:Y:S05]  /*87a0*/  @!P0 NANOSLEEP.SYNCS 0x989680 ;  /* 0x009896800000895d */ /* 0x008fea0003900000 */
[----:B------:R-:W3:Y:S02]  /*87b0*/  @!P0 SYNCS.PHASECHK.TRANS64 P0, [R0+URZ], R3 ;  /* 0x00000003000085a7 */ /* 0x000ee400080010ff */
[----:B---3--:R-:W-:Y:S05]  /*87c0*/  @!P0 BRA `(.L_x_168) ;  /* 0xfffffffc00f08947 */ /* 0x008fea000383ffff */
[----:B------:R-:W-:Y:S05]  /*87d0*/  BRA `(.L_x_169) ;  /* 0xffffffac00547947 */ /* 0x000fea000383ffff */
.L_x_66:
[----:B------:R-:W-:-:S07]  /*87e0*/  MOV R0, UR5 ;  /* 0x0000000500007c02 */ /* 0x000fce0008000f00 */
.L_x_170:
[----:B-1----:R1:W3:Y:S02]  /*87f0*/  SYNCS.PHASECHK.TRANS64.TRYWAIT P0, [R0+URZ], R3 ;  /* 0x00000003000075a7 */ /* 0x0022e400080011ff */
[----:B---3--:R-:W-:Y:S05]  /*8800*/  @!P0 NANOSLEEP.SYNCS 0x989680 ;  /* 0x009896800000895d */ /* 0x008fea0003900000 */
[----:B------:R-:W3:Y:S02]  /*8810*/  @!P0 SYNCS.PHASECHK.TRANS64 P0, [R0+URZ], R3 ;  /* 0x00000003000085a7 */ /* 0x000ee400080010ff */
[----:B---3--:R-:W-:Y:S05]  /*8820*/  @!P0 BRA `(.L_x_170) ;  /* 0xfffffffc00f08947 */ /* 0x008fea000383ffff */
[----:B------:R-:W-:Y:S05]  /*8830*/  BRA `(.L_x_171) ;  /* 0xffffffac00607947 */ /* 0x000fea000383ffff */
.L_x_69:
[----:B--2---:R2:W3:Y:S02]  /*8840*/  SYNCS.PHASECHK.TRANS64.TRYWAIT P0, [R2+URZ+0x200], R4 ;  /* 0x00020004020075a7 */ /* 0x0044e400080011ff */
[----:B---3--:R-:W-:Y:S05]  /*8850*/  @!P0 NANOSLEEP.SYNCS 0x989680 ;  /* 0x009896800000895d */ /* 0x008fea0003900000 */
[----:B------:R-:W3:Y:S02]  /*8860*/  @!P0 SYNCS.PHASECHK.TRANS64 P0, [R2+URZ+0x200], R4 ;  /* 0x00020004020085a7 */ /* 0x000ee400080010ff */
[----:B---3--:R-:W-:Y:S05]  /*8870*/  @!P0 BRA `(.L_x_69) ;  /* 0xfffffffc00f08947 */ /* 0x008fea000383ffff */
[----:B------:R-:W-:Y:S05]  /*8880*/  BRA `(.L_x_172) ;  /* 0xffffffac00c47947 */ /* 0x000fea000383ffff */
.L_x_70:
[----:B------:R-:W-:-:S07]  /*8890*/  MOV R2, UR4 ;  /* 0x0000000400027c02 */ /* 0x000fce0008000f00 */
.L_x_173:
[----:B--2---:R2:W3:Y:S02]  /*88a0*/  SYNCS.PHASECHK.TRANS64.TRYWAIT P0, [R2+URZ+0x1b0], R5 ;  /* 0x0001b005020075a7 */ /* 0x0044e400080011ff */
[----:B---3--:R-:W-:Y:S05]  /*88b0*/  @!P0 NANOSLEEP.SYNCS 0x989680 ;  /* 0x009896800000895d */ /* 0x008fea0003900000 */
[----:B------:R-:W3:Y:S02]  /*88c0*/  @!P0 SYNCS.PHASECHK.TRANS64 P0, [R2+URZ+0x1b0], R5 ;  /* 0x0001b005020085a7 */ /* 0x000ee400080010ff */
[----:B---3--:R-:W-:Y:S05]  /*88d0*/  @!P0 BRA `(.L_x_173) ;  /* 0xfffffffc00f08947 */ /* 0x008fea000383ffff */
[----:B------:R-:W-:Y:S05]  /*88e0*/  BRA `(.L_x_174) ;  /* 0xffffffac00d47947 */ /* 0x000fea000383ffff */
.L_x_71:
[----:B--2---:R2:W3:Y:S02]  /*88f0*/  SYNCS.PHASECHK.TRANS64.TRYWAIT P1, [R2+URZ+0x1a0], R4 ;  /* 0x0001a004020075a7 */ /* 0x0044e400080211ff */
[----:B---3--:R-:W-:Y:S05]  /*8900*/  @!P1 NANOSLEEP.SYNCS 0x989680 ;  /* 0x009896800000995d */ /* 0x008fea0003900000 */
[----:B------:R-:W3:Y:S02]  /*8910*/  @!P1 SYNCS.PHASECHK.TRANS64 P1, [R2+URZ+0x1a0], R4 ;  /* 0x0001a004020095a7 */ /* 0x000ee400080210ff */
[----:B---3--:R-:W-:Y:S05]  /*8920*/  @!P1 BRA `(.L_x_71) ;  /* 0xfffffffc00f09947 */ /* 0x008fea000383ffff */
[----:B------:R-:W-:Y:S05]  /*8930*/  BRA `(.L_x_175) ;  /* 0xffffffb000047947 */ /* 0x000fea000383ffff */
.L_x_74:
[----:B------:R-:W-:-:S07]  /*8940*/  MOV R0, UR4 ;  /* 0x0000000400007c02 */ /* 0x000fce0008000f00 */
.L_x_176:
[----:B--2---:R2:W3:Y:S02]  /*8950*/  SYNCS.PHASECHK.TRANS64.TRYWAIT P0, [R0+URZ+0x1b0], R2 ;  /* 0x0001b002000075a7 */ /* 0x0044e400080011ff */
[----:B---3--:R-:W-:Y:S05]  /*8960*/  @!P0 NANOSLEEP.SYNCS 0x989680 ;  /* 0x009896800000895d */ /* 0x008fea0003900000 */
[----:B------:R-:W3:Y:S02]  /*8970*/  @!P0 SYNCS.PHASECHK.TRANS64 P0, [R0+URZ+0x1b0], R2 ;  /* 0x0001b002000085a7 */ /* 0x000ee400080010ff */
[----:B---3--:R-:W-:Y:S05]  /*8980*/  @!P0 BRA `(.L_x_176) ;  /* 0xfffffffc00f08947 */ /* 0x008fea000383ffff */
[----:B------:R-:W-:Y:S05]  /*8990*/  BRA `(.L_x_73) ;  /* 0xffffffb000587947 */ /* 0x000fea000383ffff */
.L_x_81:
[----:B-1----:R1:W2:Y:S02]  /*89a0*/  SYNCS.PHASECHK.TRANS64.TRYWAIT P1, [R0+URZ+0x1a0], R2 ;  /* 0x0001a002000075a7 */ /* 0x0022a400080211ff */
[----:B--2---:R-:W-:Y:S05]  /*89b0*/  @!P1 NANOSLEEP.SYNCS 0x989680 ;  /* 0x009896800000995d */ /* 0x004fea0003900000 */
[----:B------:R-:W2:Y:S02]  /*89c0*/  @!P1 SYNCS.PHASECHK.TRANS64 P1, [R0+URZ+0x1a0], R2 ;  /* 0x0001a002000095a7 */ /* 0x000ea400080210ff */
[----:B--2---:R-:W-:Y:S05]  /*89d0*/  @!P1 BRA `(.L_x_81) ;  /* 0xfffffffc00f09947 */ /* 0x004fea000383ffff */
[----:B------:R-:W-:Y:S05]  /*89e0*/  BRA `(.L_x_177) ;  /* 0xffffffb400c07947 */ /* 0x000fea000383ffff */
.L_x_82:
[----:B------:R-:W-:-:S07]  /*89f0*/  MOV R2, UR23 ;  /* 0x0000001700027c02 */ /* 0x000fce0008000f00 */
.L_x_178:
[----:B-1----:R1:W2:Y:S02]  /*8a00*/  SYNCS.PHASECHK.TRANS64.TRYWAIT P0, [R2+URZ+0x1e0], R0 ;  /* 0x0001e000020075a7 */ /* 0x0022a400080011ff */
[----:B--2---:R-:W-:Y:S05]  /*8a10*/  @!P0 NANOSLEEP.SYNCS 0x989680 ;  /* 0x009896800000895d */ /* 0x004fea0003900000 */
[----:B------:R-:W2:Y:S02]  /*8a20*/  @!P0 SYNCS.PHASECHK.TRANS64 P0, [R2+URZ+0x1e0], R0 ;  /* 0x0001e000020085a7 */ /* 0x000ea400080010ff */
[----:B--2---:R-:W-:Y:S05]  /*8a30*/  @!P0 BRA `(.L_x_178) ;  /* 0xfffffffc00f08947 */ /* 0x004fea000383ffff */
[----:B------:R-:W-:Y:S05]  /*8a40*/  BRA `(.L_x_179) ;  /* 0xffffffb8000c7947 */ /* 0x000fea000383ffff */
.L_x_85:
[----:B------:R-:W-:Y:S07]  /*8a50*/  MOV R0, UR7 ;  /* 0x0000000700007c02 */ /* 0x000fee0008000f00 */
.L_x_180:
[----:B-1----:R1:W2:Y:S02]  /*8a60*/  SYNCS.PHASECHK.TRANS64.TRYWAIT P0, [R0+URZ], R2 ;  /* 0x00000002000075a7 */ /* 0x0022a400080011ff */
[----:B--2---:R-:W-:Y:S05]  /*8a70*/  @!P0 NANOSLEEP.SYNCS 0x989680 ;  /* 0x009896800000895d */ /* 0x004fea0003900000 */
[----:B------:R-:W2:Y:S02]  /*8a80*/  @!P0 SYNCS.PHASECHK.TRANS64 P0, [R0+URZ], R2 ;  /* 0x00000002000085a7 */ /* 0x000ea400080010ff */
[----:B--2---:R-:W-:Y:S05]  /*8a90*/  @!P0 BRA `(.L_x_180) ;  /* 0xfffffffc00f08947 */ /* 0x004fea000383ffff */
[----:B------:R-:W-:Y:S05]  /*8aa0*/  BRA `(.L_x_84) ;  /* 0xffffffb800287947 */ /* 0x000fea000383ffff */
.L_x_88:
[----:B------:R-:W-:-:S07]  /*8ab0*/  MOV R0, UR4 ;  /* 0x0000000400007c02 */ /* 0x000fce0008000f00 */
.L_x_181:
[----:B--2---:R2:W4:Y:S02]  /*8ac0*/  SYNCS.PHASECHK.TRANS64.TRYWAIT P0, [R0+URZ], R2 ;  /* 0x00000002000075a7 */ /* 0x00452400080011ff */
[----:B----4-:R-:W-:Y:S05]  /*8ad0*/  @!P0 NANOSLEEP.SYNCS 0x989680 ;  /* 0x009896800000895d */ /* 0x010fea0003900000 */
[----:B------:R-:W4:Y:S02]  /*8ae0*/  @!P0 SYNCS.PHASECHK.TRANS64 P0, [R0+URZ], R2 ;  /* 0x00000002000085a7 */ /* 0x000f2400080010ff */
[----:B----4-:R-:W-:Y:S05]  /*8af0*/  @!P0 BRA `(.L_x_181) ;  /* 0xfffffffc00f08947 */ /* 0x010fea000383ffff */
[----:B------:R-:W-:Y:S05]  /*8b00*/  BRA `(.L_x_182) ;  /* 0xffffffb800dc7947 */ /* 0x000fea000383ffff */
.L_x_89:
[----:B------:R-:W-:-:S07]  /*8b10*/  MOV R0, UR5 ;  /* 0x0000000500007c02 */ /* 0x000fce0008000f00 */
.L_x_183:
[----:B-1----:R1:W2:Y:S02]  /*8b20*/  SYNCS.PHASECHK.TRANS64.TRYWAIT P0, [R0+URZ], R3 ;  /* 0x00000003000075a7 */ /* 0x0022a400080011ff */
[----:B--2---:R-:W-:Y:S05]  /*8b30*/  @!P0 NANOSLEEP.SYNCS 0x989680 ;  /* 0x009896800000895d */ /* 0x004fea0003900000 */
[----:B------:R-:W2:Y:S02]  /*8b40*/  @!P0 SYNCS.PHASECHK.TRANS64 P0, [R0+URZ], R3 ;  /* 0x00000003000085a7 */ /* 0x000ea400080010ff */
[----:B--2---:R-:W-:Y:S05]  /*8b50*/  @!P0 BRA `(.L_x_183) ;  /* 0xfffffffc00f08947 */ /* 0x004fea000383ffff */
[----:B------:R-:W-:Y:S05]  /*8b60*/  BRA `(.L_x_184) ;  /* 0xffffffb800e87947 */ /* 0x000fea000383ffff */
.L_x_90:
[----:B------:R-:W-:-:S07]  /*8b70*/  MOV R0, UR5 ;  /* 0x0000000500007c02 */ /* 0x000fce0008000f00 */
.L_x_185:
[----:B-1----:R1:W2:Y:S02]  /*8b80*/  SYNCS.PHASECHK.TRANS64.TRYWAIT P0, [R0+URZ], R3 ;  /* 0x00000003000075a7 */ /* 0x0022a400080011ff */
[----:B--2---:R-:W-:Y:S05]  /*8b90*/  @!P0 NANOSLEEP.SYNCS 0x989680 ;  /* 0x009896800000895d */ /* 0x004fea0003900000 */
[----:B------:R-:W2:Y:S02]  /*8ba0*/  @!P0 SYNCS.PHASECHK.TRANS64 P0, [R0+URZ], R3 ;  /* 0x00000003000085a7 */ /* 0x000ea400080010ff */
[----:B--2---:R-:W-:Y:S05]  /*8bb0*/  @!P0 BRA `(.L_x_185) ;  /* 0xfffffffc00f08947 */ /* 0x004fea000383ffff */
[----:B------:R-:W-:Y:S05]  /*8bc0*/  BRA `(.L_x_186) ;  /* 0xffffffb800f47947 */ /* 0x000fea000383ffff */
.L_x_91:
[----:B-1----:R-:W-:-:S07]  /*8bd0*/  MOV R0, UR4 ;  /* 0x0000000400007c02 */ /* 0x002fce0008000f00 */
.L_x_187:
[----:B-1----:R1:W2:Y:S02]  /*8be0*/  SYNCS.PHASECHK.TRANS64.TRYWAIT P0, [R0+URZ], R2 ;  /* 0x00000002000075a7 */ /* 0x0022a400080011ff */
[----:B--2---:R-:W-:Y:S05]  /*8bf0*/  @!P0 NANOSLEEP.SYNCS 0x989680 ;  /* 0x009896800000895d */ /* 0x004fea0003900000 */
[----:B------:R-:W2:Y:S02]  /*8c00*/  @!P0 SYNCS.PHASECHK.TRANS64 P0, [R0+URZ], R2 ;  /* 0x00000002000085a7 */ /* 0x000ea400080010ff */
[----:B--2---:R-:W-:Y:S05]  /*8c10*/  @!P0 BRA `(.L_x_187) ;  /* 0xfffffffc00f08947 */ /* 0x004fea000383ffff */
[----:B------:R-:W-:Y:S05]  /*8c20*/  BRA `(.L_x_188) ;  /* 0xffffffbc00007947 */ /* 0x000fea000383ffff */
.L_x_96:
[----:B-1----:R1:W3:Y:S02]  /*8c30*/  SYNCS.PHASECHK.TRANS64.TRYWAIT P0, [R3+URZ+0x1a0], R0 ;  /* 0x0001a000030075a7 */ /* 0x0022e400080011ff */
[----:B---3--:R-:W-:Y:S05]  /*8c40*/  @!P0 NANOSLEEP.SYNCS 0x989680 ;  /* 0x009896800000895d */ /* 0x008fea0003900000 */
[----:B------:R-:W3:Y:S02]  /*8c50*/  @!P0 SYNCS.PHASECHK.TRANS64 P0, [R3+URZ+0x1a0], R0 ;  /* 0x0001a000030085a7 */ /* 0x000ee400080010ff */
[----:B---3--:R-:W-:Y:S05]  /*8c60*/  @!P0 BRA `(.L_x_96) ;  /* 0xfffffffc00f08947 */ /* 0x008fea000383ffff */
[----:B------:R-:W-:Y:S05]  /*8c70*/  BRA `(.L_x_189) ;  /* 0xffffffc0002c7947 */ /* 0x000fea000383ffff */
.L_x_99:
[----:B-1----:R-:W-:Y:S07]  /*8c80*/  MOV R0, UR21 ;  /* 0x0000001500007c02 */ /* 0x002fee0008000f00 */
.L_x_190:
[----:B-1----:R1:W3:Y:S02]  /*8c90*/  SYNCS.PHASECHK.TRANS64.TRYWAIT P1, [R0+URZ+0x198], R3 ;  /* 0x00019803000075a7 */ /* 0x0022e400080211ff */
[----:B---3--:R-:W-:Y:S05]  /*8ca0*/  @!P1 NANOSLEEP.SYNCS 0x989680 ;  /* 0x009896800000995d */ /* 0x008fea0003900000 */
[----:B------:R-:W3:Y:S02]  /*8cb0*/  @!P1 SYNCS.PHASECHK.TRANS64 P1, [R0+URZ+0x198], R3 ;  /* 0x00019803000095a7 */ /* 0x000ee400080210ff */
[----:B---3--:R-:W-:Y:S05]  /*8cc0*/  @!P1 BRA `(.L_x_190) ;  /* 0xfffffffc00f09947 */ /* 0x008fea000383ffff */
[----:B------:R-:W-:Y:S05]  /*8cd0*/  BRA `(.L_x_98) ;  /* 0xffffffc400a07947 */ /* 0x000fea000383ffff */
.L_x_102:
[----:B-1----:R-:W-:Y:S07]  /*8ce0*/  MOV R0, UR21 ;  /* 0x0000001500007c02 */ /* 0x002fee0008000f00 */
.L_x_191:
[----:B-1----:R1:W3:Y:S02]  /*8cf0*/  SYNCS.PHASECHK.TRANS64.TRYWAIT P0, [R0+URZ+0x188], R2 ;  /* 0x00018802000075a7 */ /* 0x0022e400080011ff */
[----:B---3--:R-:W-:Y:S05]  /*8d00*/  @!P0 NANOSLEEP.SYNCS 0x989680 ;  /* 0x009896800000895d */ /* 0x008fea0003900000 */
[----:B------:R-:W3:Y:S02]  /*8d10*/  @!P0 SYNCS.PHASECHK.TRANS64 P0, [R0+URZ+0x188], R2 ;  /* 0x00018802000085a7 */ /* 0x000ee400080010ff */
[----:B---3--:R-:W-:Y:S05]  /*8d20*/  @!P0 BRA `(.L_x_191) ;  /* 0xfffffffc00f08947 */ /* 0x008fea000383ffff */
[----:B------:R-:W-:Y:S05]  /*8d30*/  BRA `(.L_x_192) ;  /* 0xffffffc400f47947 */ /* 0x000fea000383ffff */
.L_x_105:
[----:B-1----:R1:W2:Y:S02]  /*8d40*/  SYNCS.PHASECHK.TRANS64.TRYWAIT P0, [R8+URZ+0x1a0], R0 ;  /* 0x0001a000080075a7 */ /* 0x0022a400080011ff */
[----:B--2---:R-:W-:Y:S05]  /*8d50*/  @!P0 NANOSLEEP.SYNCS 0x989680 ;  /* 0x009896800000895d */ /* 0x004fea0003900000 */
[----:B------:R-:W2:Y:S02]  /*8d60*/  @!P0 SYNCS.PHASECHK.TRANS64 P0, [R8+URZ+0x1a0], R0 ;  /* 0x0001a000080085a7 */ /* 0x000ea400080010ff */
[----:B--2---:R-:W-:Y:S05]  /*8d70*/  @!P0 BRA `(.L_x_105) ;  /* 0xfffffffc00f08947 */ /* 0x004fea000383ffff */
[----:B------:R-:W-:Y:S05]  /*8d80*/  BRA `(.L_x_193) ;  /* 0xffffffcc00707947 */ /* 0x000fea000383ffff */
.L_x_111:
[----:B------:R-:W-:Y:S07]  /*8d90*/  MOV R0, UR46 ;  /* 0x0000002e00007c02 */ /* 0x000fee0008000f00 */
.L_x_194:
[----:B-1----:R1:W2:Y:S02]  /*8da0*/  SYNCS.PHASECHK.TRANS64.TRYWAIT P2, [R0+URZ+0x180], R4 ;  /* 0x00018004000075a7 */ /* 0x0022a400080411ff */
[----:B--2---:R-:W-:Y:S05]  /*8db0*/  @!P2 NANOSLEEP.SYNCS 0x989680 ;  /* 0x009896800000a95d */ /* 0x004fea0003900000 */
[----:B------:R-:W2:Y:S02]  /*8dc0*/  @!P2 SYNCS.PHASECHK.TRANS64 P2, [R0+URZ+0x180], R4 ;  /* 0x000180040000a5a7 */ /* 0x000ea400080410ff */
[----:B--2---:R-:W-:Y:S05]  /*8dd0*/  @!P2 BRA `(.L_x_194) ;  /* 0xfffffffc00f0a947 */ /* 0x004fea000383ffff */
[----:B------:R-:W-:Y:S05]  /*8de0*/  BRA `(.L_x_110) ;  /* 0xffffffd400f87947 */ /* 0x000fea000383ffff */
.L_x_113:
[----:B-1----:R-:W-:Y:S07]  /*8df0*/  MOV R0, UR47 ;  /* 0x0000002f00007c02 */ /* 0x002fee0008000f00 */
.L_x_195:
[----:B-1----:R1:W4:Y:S02]  /*8e00*/  SYNCS.PHASECHK.TRANS64.TRYWAIT P0, [R0+URZ+0x1c0], R3 ;  /* 0x0001c003000075a7 */ /* 0x00232400080011ff */
[----:B----4-:R-:W-:Y:S05]  /*8e10*/  @!P0 NANOSLEEP.SYNCS 0x989680 ;  /* 0x009896800000895d */ /* 0x010fea0003900000 */
[----:B------:R-:W4:Y:S02]  /*8e20*/  @!P0 SYNCS.PHASECHK.TRANS64 P0, [R0+URZ+0x1c0], R3 ;  /* 0x0001c003000085a7 */ /* 0x000f2400080010ff */
[----:B----4-:R-:W-:Y:S05]  /*8e30*/  @!P0 BRA `(.L_x_195) ;  /* 0xfffffffc00f08947 */ /* 0x010fea000383ffff */
[----:B------:R-:W-:Y:S05]  /*8e40*/  BRA `(.L_x_112) ;  /* 0xffffffd8006c7947 */ /* 0x000fea000383ffff */
        .weak           $__internal_0_$__cuda_sm10x_tcgen05_guardrail_trap_col_being_dealloced_not_returned_by_alloc
        .type           $__internal_0_$__cuda_sm10x_tcgen05_guardrail_trap_col_being_dealloced_not_returned_by_alloc,@function
        .size           $__internal_0_$__cuda_sm10x_tcgen05_guardrail_trap_col_being_dealloced_not_returned_by_alloc,($__internal_1_$__cuda_sm10x_tcgen05_guardrail_trap_phase_invalid_during_alloc - $__internal_0_$__cuda_sm10x_tcgen05_guardrail_trap_col_being_dealloced_not_returned_by_alloc)
$__internal_0_$__cuda_sm10x_tcgen05_guardrail_trap_col_being_dealloced_not_returned_by_alloc:
[----:B------:R-:W-:Y:S05]  /*8e50*/  BPT.TRAP 0x1 ;  /* 0x000000040000795c */ /* 0x000fea0000300000 */
[----:B------:R-:W-:-:S04]  /*8e60*/  HFMA2 R3, -RZ, RZ, 0, 0 ;  /* 0x00000000ff037431 */ /* 0x000fc800000001ff */
[----:B------:R-:W-:Y:S05]  /*8e70*/  RET.REL.NODEC R2 `(_ZN7cutlass13device_kernelINS_4gemm6kernel13GemmUniversalIN4cute5tupleIJiiiiEEENS1_10collective13CollectiveMmaINS1_35MainloopSm100TmaUmmaWarpSpecializedILi24ELi2ELi4ENS5_IJNS4_1CILi2EEENSA_ILi1EEESC_EEEEENS5_IJNSA_ILi64EEENSA_ILi80EEESF_EEENS_12float_e4m3_tENS5_IJlSC_lEEESI_SJ_NS4_8TiledMMAINS4_8MMA_AtomIJNS4_10MMA_TraitsINS4_19SM100_MMA_F8F6F4_SSEJSI_SI_fSF_SG_NS4_17integral_constantINS4_4UMMA5MajorELSQ_0EEESR_NSO_INSP_7ScaleInELSS_0EEEST_EEEEEENS4_6LayoutINS5_IJSC_SC_SC_EEENS5_IJNSA_ILi0EEESY_SY_EEEEENS5_IJNS4_10UnderscoreES11_S11_EEEEENS4_13SM90_TMA_LOADENS4_14ComposedLayoutINS4_7SwizzleILi2ELi4ELi3EEENS4_18smem_ptr_flag_bitsILi8EEENSW_INS5_IJNSA_ILi8EEESF_EEENS5_IJSF_SC_EEEEEEEvNS4_8identityENS4_23SM90_TMA_LOAD_MULTICASTES1E_vS1F_EENS_8epilogue10collective18CollectiveEpilogueINS1I_23Sm100TmaWarpSpecializedILi1ELi1ELi40ELb0ELb0EEEJSH_NS5_IJNSW_ISF_SC_EENSW_ISG_SC_EEEEESI_SJ_SI_SJ_NS1I_6fusion15FusionCallbacksIS1M_NS1Q_17LinearCombinationISI_fSI_fLNS_15FloatRoundStyleE2EEESH_S1P_JEEENS4_5SM1004TMEM4LOAD25SM100_TMEM_LOAD_16dp32b8xES14_NS15_INS16_ILi0ELi4ELi3EEES19_NSW_INS5_IJS1A_NSA_ILi16EEEEEENS5_IJS21_SC_EEEEEEENS4_39AutoVectorizingCopyWithAssumedAlignmentILi128EEENS4_14SM90_TMA_STOREES25_S27_S27_EEEvvEEEEvNT_6ParamsE) ;  /* 0xffffff7002607950 */ /* 0x000fea0003c3ffff */
        .weak           $__internal_1_$__cuda_sm10x_tcgen05_guardrail_trap_phase_invalid_during_alloc
        .type           $__internal_1_$__cuda_sm10x_tcgen05_guardrail_trap_phase_invalid_during_alloc,@function
        .size           $__internal_1_$__cuda_sm10x_tcgen05_guardrail_trap_phase_invalid_during_alloc,($__internal_2_$__cuda_sm10x_tcgen05_guardrail_trap_unallocated_columns_being_dealloced - $__internal_1_$__cuda_sm10x_tcgen05_guardrail_trap_phase_invalid_during_alloc)
$__internal_1_$__cuda_sm10x_tcgen05_guardrail_trap_phase_invalid_during_alloc:
[----:B------:R-:W-:Y:S05]  /*8e80*/  BPT.TRAP 0x1 ;  /* 0x000000040000795c */ /* 0x000fea0000300000 */
[----:B------:R-:W-:-:S04]  /*8e90*/  MOV R5, 0x0 ;  /* 0x0000000000057802 */ /* 0x000fc80000000f00 */
[----:B------:R-:W-:Y:S05]  /*8ea0*/  RET.REL.NODEC R4 `(_ZN7cutlass13device_kernelINS_4gemm6kernel13GemmUniversalIN4cute5tupleIJiiiiEEENS1_10collective13CollectiveMmaINS1_35MainloopSm100TmaUmmaWarpSpecializedILi24ELi2ELi4ENS5_IJNS4_1CILi2EEENSA_ILi1EEESC_EEEEENS5_IJNSA_ILi64EEENSA_ILi80EEESF_EEENS_12float_e4m3_tENS5_IJlSC_lEEESI_SJ_NS4_8TiledMMAINS4_8MMA_AtomIJNS4_10MMA_TraitsINS4_19SM100_MMA_F8F6F4_SSEJSI_SI_fSF_SG_NS4_17integral_constantINS4_4UMMA5MajorELSQ_0EEESR_NSO_INSP_7ScaleInELSS_0EEEST_EEEEEENS4_6LayoutINS5_IJSC_SC_SC_EEENS5_IJNSA_ILi0EEESY_SY_EEEEENS5_IJNS4_10UnderscoreES11_S11_EEEEENS4_13SM90_TMA_LOADENS4_14ComposedLayoutINS4_7SwizzleILi2ELi4ELi3EEENS4_18smem_ptr_flag_bitsILi8EEENSW_INS5_IJNSA_ILi8EEESF_EEENS5_IJSF_SC_EEEEEEEvNS4_8identityENS4_23SM90_TMA_LOAD_MULTICASTES1E_vS1F_EENS_8epilogue10collective18CollectiveEpilogueINS1I_23Sm100TmaWarpSpecializedILi1ELi1ELi40ELb0ELb0EEEJSH_NS5_IJNSW_ISF_SC_EENSW_ISG_SC_EEEEESI_SJ_SI_SJ_NS1I_6fusion15FusionCallbacksIS1M_NS1Q_17LinearCombinationISI_fSI_fLNS_15FloatRoundStyleE2EEESH_S1P_JEEENS4_5SM1004TMEM4LOAD25SM100_TMEM_LOAD_16dp32b8xES14_NS15_INS16_ILi0ELi4ELi3EEES19_NSW_INS5_IJS1A_NSA_ILi16EEEEEENS5_IJS21_SC_EEEEEEENS4_39AutoVectorizingCopyWithAssumedAlignmentILi128EEENS4_14SM90_TMA_STOREES25_S27_S27_EEEvvEEEEvNT_6ParamsE) ;  /* 0xffffff7004547950 */ /* 0x000fea0003c3ffff */
        .weak           $__internal_2_$__cuda_sm10x_tcgen05_guardrail_trap_unallocated_columns_being_dealloced
        .type           $__internal_2_$__cuda_sm10x_tcgen05_guardrail_trap_unallocated_columns_being_dealloced,@function
        .size           $__internal_2_$__cuda_sm10x_tcgen05_guardrail_trap_unallocated_columns_being_dealloced,(.L_x_197 - $__internal_2_$__cuda_sm10x_tcgen05_guardrail_trap_unallocated_columns_being_dealloced)
$__internal_2_$__cuda_sm10x_tcgen05_guardrail_trap_unallocated_columns_being_dealloced:
[----:B------:R-:W-:Y:S05]  /*8eb0*/  BPT.TRAP 0x1 ;  /* 0x000000040000795c */ /* 0x000fea0000300000 */
[----:B------:R-:W-:-:S04]  /*8ec0*/  HFMA2 R3, -RZ, RZ, 0, 0 ;  /* 0x00000000ff037431 */ /* 0x000fc800000001ff */
[----:B------:R-:W-:Y:S05]  /*8ed0*/  RET.REL.NODEC R2 `(_ZN7cutlass13device_kernelINS_4gemm6kernel13GemmUniversalIN4cute5tupleIJiiiiEEENS1_10collective13CollectiveMmaINS1_35MainloopSm100TmaUmmaWarpSpecializedILi24ELi2ELi4ENS5_IJNS4_1CILi2EEENSA_ILi1EEESC_EEEEENS5_IJNSA_ILi64EEENSA_ILi80EEESF_EEENS_12float_e4m3_tENS5_IJlSC_lEEESI_SJ_NS4_8TiledMMAINS4_8MMA_AtomIJNS4_10MMA_TraitsINS4_19SM100_MMA_F8F6F4_SSEJSI_SI_fSF_SG_NS4_17integral_constantINS4_4UMMA5MajorELSQ_0EEESR_NSO_INSP_7ScaleInELSS_0EEEST_EEEEEENS4_6LayoutINS5_IJSC_SC_SC_EEENS5_IJNSA_ILi0EEESY_SY_EEEEENS5_IJNS4_10UnderscoreES11_S11_EEEEENS4_13SM90_TMA_LOADENS4_14ComposedLayoutINS4_7SwizzleILi2ELi4ELi3EEENS4_18smem_ptr_flag_bitsILi8EEENSW_INS5_IJNSA_ILi8EEESF_EEENS5_IJSF_SC_EEEEEEEvNS4_8identityENS4_23SM90_TMA_LOAD_MULTICASTES1E_vS1F_EENS_8epilogue10collective18CollectiveEpilogueINS1I_23Sm100TmaWarpSpecializedILi1ELi1ELi40ELb0ELb0EEEJSH_NS5_IJNSW_ISF_SC_EENSW_ISG_SC_EEEEESI_SJ_SI_SJ_NS1I_6fusion15FusionCallbacksIS1M_NS1Q_17LinearCombinationISI_fSI_fLNS_15FloatRoundStyleE2EEESH_S1P_JEEENS4_5SM1004TMEM4LOAD25SM100_TMEM_LOAD_16dp32b8xES14_NS15_INS16_ILi0ELi4ELi3EEES19_NSW_INS5_IJS1A_NSA_ILi16EEEEEENS5_IJS21_SC_EEEEEEENS4_39AutoVectorizingCopyWithAssumedAlignmentILi128EEENS4_14SM90_TMA_STOREES25_S27_S27_EEEvvEEEEvNT_6ParamsE) ;  /* 0xffffff7002487950 */ /* 0x000fea0003c3ffff */
.L_x_196:
[----:B------:R-:W-:-:S00]  /*8ee0*/  BRA `(.L_x_196) ;  /* 0xfffffffc00fc7947 */ /* 0x000fc0000383ffff */
[----:B------:R-:W-:-:S00]  /*8ef0*/  NOP ;  /* 0x0000000000007918 */ /* 0x000fc00000000000 */
        /* <DEDUP_REMOVED lines=8> */
.L_x_197:


//--------------------- .nv.global.init           --------------------------
	.section	.nv.global.init,"aw",@progbits
.nv.global.init:
	.type		$str$26,@object
	.size		$str$26,($str$25 - $str$26)
$str$26:
        /*0000*/ 	.byte	0x2f, 0x74, 0x6d, 0x70, 0x2f, 0x63, 0x75, 0x74, 0x6c, 0x61, 0x73, 0x73, 0x5f, 0x73, 0x77, 0x65
        /*0010*/ 	.byte	0x65, 0x70, 0x5f, 0x73, 0x72, 0x63, 0x2f, 0x69, 0x6e, 0x63, 0x6c, 0x75, 0x64, 0x65, 0x2f, 0x63
        /*0020*/ 	.byte	0x75, 0x74, 0x65, 0x2f, 0x61, 0x74, 0x6f, 0x6d, 0x2f, 0x63, 0x6f, 0x70, 0x79, 0x5f, 0x74, 0x72
        /*0030*/ 	.byte	0x61, 0x69, 0x74, 0x73, 0x5f, 0x73, 0x6d, 0x31, 0x30, 0x30, 0x2e, 0x68, 0x70, 0x70, 0x00
	.type		$str$25,@object
	.size		$str$25,(__unnamed_1 - $str$25)
$str$25:
        /*003f*/ 	.byte	0x28, 0x28, 0x75, 0x69, 0x6e, 0x74, 0x33, 0x32, 0x5f, 0x74, 0x28, 0x74, 0x68, 0x72, 0x65, 0x61
        /*004f*/ 	.byte	0x64, 0x49, 0x64, 0x78, 0x2e, 0x78, 0x29, 0x20, 0x2f, 0x20, 0x33, 0x32, 0x29, 0x20, 0x25, 0x20
        /*005f*/ 	.byte	0x34, 0x29, 0x20, 0x3d, 0x3d, 0x20, 0x28, 0x28, 0x28, 0x74, 0x6d, 0x65, 0x6d, 0x5f, 0x61, 0x64
        /*006f*/ 	.byte	0x64, 0x72, 0x20, 0x3e, 0x3e, 0x20, 0x31, 0x36, 0x29, 0x20, 0x2f, 0x20, 0x33, 0x32, 0x29, 0x20
        /*007f*/ 	.byte	0x25, 0x20, 0x34, 0x29, 0x00
	.type		__unnamed_1,@object
	.size		__unnamed_1,(.L_1 - __unnamed_1)
__unnamed_1:
        /*0084*/ 	.byte	0x63, 0x6f, 0x6e, 0x73, 0x74, 0x65, 0x78, 0x70, 0x72, 0x20, 0x76, 0x6f, 0x69, 0x64, 0x20, 0x63
        /* <DEDUP_REMOVED lines=36> */
        /*02d4*/ 	.byte	0x3c, 0x30, 0x3e, 0x3e, 0x3e, 0x3e, 0x5d, 0x00
.L_1:


//--------------------- .nv.shared._ZN7cutlass13device_kernelINS_4gemm6kernel13GemmUniversalIN4cute5tupleIJiiiiEEENS1_10collective13CollectiveMmaINS1_35MainloopSm100TmaUmmaWarpSpecializedILi24ELi2ELi4ENS5_IJNS4_1CILi2EEENSA_ILi1EEESC_EEEEENS5_IJNSA_ILi64EEENSA_ILi80EEESF_EEENS_12float_e4m3_tENS5_IJlSC_lEEESI_SJ_NS4_8TiledMMAINS4_8MMA_AtomIJNS4_10MMA_TraitsINS4_19SM100_MMA_F8F6F4_SSEJSI_SI_fSF_SG_NS4_17integral_constantINS4_4UMMA5MajorELSQ_0EEESR_NSO_INSP_7ScaleInELSS_0EEEST_EEEEEENS4_6LayoutINS5_IJSC_SC_SC_EEENS5_IJNSA_ILi0EEESY_SY_EEEEENS5_IJNS4_10UnderscoreES11_S11_EEEEENS4_13SM90_TMA_LOADENS4_14ComposedLayoutINS4_7SwizzleILi2ELi4ELi3EEENS4_18smem_ptr_flag_bitsILi8EEENSW_INS5_IJNSA_ILi8EEESF_EEENS5_IJSF_SC_EEEEEEEvNS4_8identityENS4_23SM90_TMA_LOAD_MULTICASTES1E_vS1F_EENS_8epilogue10collective18CollectiveEpilogueINS1I_23Sm100TmaWarpSpecializedILi1ELi1ELi40ELb0ELb0EEEJSH_NS5_IJNSW_ISF_SC_EENSW_ISG_SC_EEEEESI_SJ_SI_SJ_NS1I_6fusion15FusionCallbacksIS1M_NS1Q_17LinearCombinationISI_fSI_fLNS_15FloatRoundStyleE2EEESH_S1P_JEEENS4_5SM1004TMEM4LOAD25SM100_TMEM_LOAD_16dp32b8xES14_NS15_INS16_ILi0ELi4ELi3EEES19_NSW_INS5_IJS1A_NSA_ILi16EEEEEENS5_IJS21_SC_EEEEEEENS4_39AutoVectorizingCopyWithAssumedAlignmentILi128EEENS4_14SM90_TMA_STOREES25_S27_S27_EEEvvEEEEvNT_6ParamsE --------------------------
	.section	.nv.shared._ZN7cutlass13device_kernelINS_4gemm6kernel13GemmUniversalIN4cute5tupleIJiiiiEEENS1_10collective13CollectiveMmaINS1_35MainloopSm100TmaUmmaWarpSpecializedILi24ELi2ELi4ENS5_IJNS4_1CILi2EEENSA_ILi1EEESC_EEEEENS5_IJNSA_ILi64EEENSA_ILi80EEESF_EEENS_12float_e4m3_tENS5_IJlSC_lEEESI_SJ_NS4_8TiledMMAINS4_8MMA_AtomIJNS4_10MMA_TraitsINS4_19SM100_MMA_F8F6F4_SSEJSI_SI_fSF_SG_NS4_17integral_constantINS4_4UMMA5MajorELSQ_0EEESR_NSO_INSP_7ScaleInELSS_0EEEST_EEEEEENS4_6LayoutINS5_IJSC_SC_SC_EEENS5_IJNSA_ILi0EEESY_SY_EEEEENS5_IJNS4_10UnderscoreES11_S11_EEEEENS4_13SM90_TMA_LOADENS4_14ComposedLayoutINS4_7SwizzleILi2ELi4ELi3EEENS4_18smem_ptr_flag_bitsILi8EEENSW_INS5_IJNSA_ILi8EEESF_EEENS5_IJSF_SC_EEEEEEEvNS4_8identityENS4_23SM90_TMA_LOAD_MULTICASTES1E_vS1F_EENS_8epilogue10collective18CollectiveEpilogueINS1I_23Sm100TmaWarpSpecializedILi1ELi1ELi40ELb0ELb0EEEJSH_NS5_IJNSW_ISF_SC_EENSW_ISG_SC_EEEEESI_SJ_SI_SJ_NS1I_6fusion15FusionCallbacksIS1M_NS1Q_17LinearCombinationISI_fSI_fLNS_15FloatRoundStyleE2EEESH_S1P_JEEENS4_5SM1004TMEM4LOAD25SM100_TMEM_LOAD_16dp32b8xES14_NS15_INS16_ILi0ELi4ELi3EEES19_NSW_INS5_IJS1A_NSA_ILi16EEEEEENS5_IJS21_SC_EEEEEEENS4_39AutoVectorizingCopyWithAssumedAlignmentILi128EEENS4_14SM90_TMA_STOREES25_S27_S27_EEEvvEEEEvNT_6ParamsE,"aw",@nobits
	.sectionflags	@""
	.align	16
	.zero		1024


//--------------------- .nv.shared.reserved.0     --------------------------
	.section	.nv.shared.reserved.0,"aw",@nobits
	.weak		__nv_reservedSMEM_offset_0_alias
	.size		__nv_reservedSMEM_offset_0_alias, 0, 64
	.other		__nv_reservedSMEM_offset_0_alias,@"STO_CUDA_RESERVED_SHARED STV_DEFAULT"
__nv_reservedSMEM_offset_0_alias:
	.zero		0
.nv.shared.reserved.0:
	.zero		64
	.weak		__nv_reservedSMEM_tcgen05_partition
	.type		__nv_reservedSMEM_tcgen05_partition,@object
	.size		__nv_reservedSMEM_tcgen05_partition,(.L_0 - __nv_reservedSMEM_tcgen05_partition)
__nv_reservedSMEM_tcgen05_partition:
	.zero		32
.L_0:


//--------------------- .nv.global                --------------------------
	.section	.nv.global,"aw",@nobits
.nv.global:
	.type		_ZN40_INTERNAL_42cb3747_4_k_cu_68e60e54_295184cute1_E,@object
	.size		_ZN40_INTERNAL_42cb3747_4_k_cu_68e60e54_295184cute1_E,(_ZN40_INTERNAL_42cb3747_4_k_cu_68e60e54_295184cuda3std3__45__cpo6cbeginE - _ZN40_INTERNAL_42cb3747_4_k_cu_68e60e54_295184cute1_E)
_ZN40_INTERNAL_42cb3747_4_k_cu_68e60e54_295184cute1_E:
	.zero		1
	.type		_ZN40_INTERNAL_42cb3747_4_k_cu_68e60e54_295184cuda3std3__45__cpo6cbeginE,@object
	.size		_ZN40_INTERNAL_42cb3747_4_k_cu_68e60e54_295184cuda3std3__45__cpo6cbeginE,(_ZN40_INTERNAL_42cb3747_4_k_cu_68e60e54_295184cuda3std3__48in_placeE - _ZN40_INTERNAL_42cb3747_4_k_cu_68e60e54_295184cuda3std3__45__cpo6cbeginE)
_ZN40_INTERNAL_42cb3747_4_k_cu_68e60e54_295184cuda3std3__45__cpo6cbeginE:
	.zero		1
	.type		_ZN40_INTERNAL_42cb3747_4_k_cu_68e60e54_295184cuda3std3__48in_placeE,@object
	.size		_ZN40_INTERNAL_42cb3747_4_k_cu_68e60e54_295184cuda3std3__48in_placeE,(_ZN40_INTERNAL_42cb3747_4_k_cu_68e60e54_295184cuda3std6ranges3__45__cpo9iter_moveE - _ZN40_INTERNAL_42cb3747_4_k_cu_68e60e54_295184cuda3std3__48in_placeE)
_ZN40_INTERNAL_42cb3747_4_k_cu_68e60e54_295184cuda3std3__48in_placeE:
	.zero		1
	.type		_ZN40_INTERNAL_42cb3747_4_k_cu_68e60e54_295184cuda3std6ranges3__45__cpo9iter_moveE,@object
	.size		_ZN40_INTERNAL_42cb3747_4_k_cu_68e60e54_295184cuda3std6ranges3__45__cpo9iter_moveE,(_ZN40_INTERNAL_42cb3747_4_k_cu_68e60e54_295184cuda3std3__45__cpo5beginE - _ZN40_INTERNAL_42cb3747_4_k_cu_68e60e54_295184cuda3std6ranges3__45__cpo9iter_moveE)
_ZN40_INTERNAL_42cb3747_4_k_cu_68e60e54_295184cuda3std6ranges3__45__cpo9iter_moveE:
	.zero		1
	.type		_ZN40_INTERNAL_42cb3747_4_k_cu_68e60e54_295184cuda3std3__45__cpo5beginE,@object
	.size		_ZN40_INTERNAL_42cb3747_4_k_cu_68e60e54_295184cuda3std3__45__cpo5beginE,(_ZN40_INTERNAL_42cb3747_4_k_cu_68e60e54_295184cuda3std3__442_GLOBAL__N__42cb3747_4_k_cu_68e60e54_295186ignoreE - _ZN40_INTERNAL_42cb3747_4_k_cu_68e60e54_295184cuda3std3__45__cpo5beginE)
_ZN40_INTERNAL_42cb3747_4_k_cu_68e60e54_295184cuda3std3__45__cpo5beginE:
	.zero		1
	.type		_ZN40_INTERNAL_42cb3747_4_k_cu_68e60e54_295184cuda3std3__442_GLOBAL__N__42cb3747_4_k_cu_68e60e54_295186ignoreE,@object
	.size		_ZN40_INTERNAL_42cb3747_4_k_cu_68e60e54_295184cuda3std3__442_GLOBAL__N__42cb3747_4_k_cu_68e60e54_295186ignoreE,(_ZN40_INTERNAL_42cb3747_4_k_cu_68e60e54_295184cute7productE - _ZN40_INTERNAL_42cb3747_4_k_cu_68e60e54_295184cuda3std3__442_GLOBAL__N__42cb3747_4_k_cu_68e60e54_295186ignoreE)
_ZN40_INTERNAL_42cb3747_4_k_cu_68e60e54_295184cuda3std3__442_GLOBAL__N__42cb3747_4_k_cu_68e60e54_295186ignoreE:
	.zero		1
	.type		_ZN40_INTERNAL_42cb3747_4_k_cu_68e60e54_295184cute7productE,@object
	.size		_ZN40_INTERNAL_42cb3747_4_k_cu_68e60e54_295184cute7productE,(_ZN40_INTERNAL_42cb3747_4_k_cu_68e60e54_295184cuda3std3__45__cpo3endE - _ZN40_INTERNAL_42cb3747_4_k_cu_68e60e54_295184cute7productE)
_ZN40_INTERNAL_42cb3747_4_k_cu_68e60e54_295184cute7productE:
	.zero		1
	.type		_ZN40_INTERNAL_42cb3747_4_k_cu_68e60e54_295184cuda3std3__45__cpo3endE,@object
	.size		_ZN40_INTERNAL_42cb3747_4_k_cu_68e60e54_295184cuda3std3__45__cpo3endE,(_ZN40_INTERNAL_42cb3747_4_k_cu_68e60e54_295184cuda3std3__419piecewise_constructE - _ZN40_INTERNAL_42cb3747_4_k_cu_68e60e54_295184cuda3std3__45__cpo3endE)
_ZN40_INTERNAL_42cb3747_4_k_cu_68e60e54_295184cuda3std3__45__cpo3endE:
	.zero		1
	.type		_ZN40_INTERNAL_42cb3747_4_k_cu_68e60e54_295184cuda3std3__419piecewise_constructE,@object
	.size		_ZN40_INTERNAL_42cb3747_4_k_cu_68e60e54_295184cuda3std3__419piecewise_constructE,(_ZN40_INTERNAL_42cb3747_4_k_cu_68e60e54_295184cuda3std3__45__cpo4cendE - _ZN40_INTERNAL_42cb3747_4_k_cu_68e60e54_295184cuda3std3__419piecewise_constructE)
_ZN40_INTERNAL_42cb3747_4_k_cu_68e60e54_295184cuda3std3__419piecewise_constructE:
	.zero		1
	.type		_ZN40_INTERNAL_42cb3747_4_k_cu_68e60e54_295184cuda3std3__45__cpo4cendE,@object
	.size		_ZN40_INTERNAL_42cb3747_4_k_cu_68e60e54_295184cuda3std3__45__cpo4cendE,(_ZN40_INTERNAL_42cb3747_4_k_cu_68e60e54_295184cuda3std6ranges3__45__cpo4swapE - _ZN40_INTERNAL_42cb3747_4_k_cu_68e60e54_295184cuda3std3__45__cpo4cendE)
_ZN40_INTERNAL_42cb3747_4_k_cu_68e60e54_295184cuda3std3__45__cpo4cendE:
	.zero		1
	.type		_ZN40_INTERNAL_42cb3747_4_k_cu_68e60e54_295184cuda3std6ranges3__45__cpo4swapE,@object
	.size		_ZN40_INTERNAL_42cb3747_4_k_cu_68e60e54_295184cuda3std6ranges3__45__cpo4swapE,(.L_9 - _ZN40_INTERNAL_42cb3747_4_k_cu_68e60e54_295184cuda3std6ranges3__45__cpo4swapE)
_ZN40_INTERNAL_42cb3747_4_k_cu_68e60e54_295184cuda3std6ranges3__45__cpo4swapE:
	.zero		1
.L_9:


//--------------------- .nv.constant0._ZN7cutlass13device_kernelINS_4gemm6kernel13GemmUniversalIN4cute5tupleIJiiiiEEENS1_10collective13CollectiveMmaINS1_35MainloopSm100TmaUmmaWarpSpecializedILi24ELi2ELi4ENS5_IJNS4_1CILi2EEENSA_ILi1EEESC_EEEEENS5_IJNSA_ILi64EEENSA_ILi80EEESF_EEENS_12float_e4m3_tENS5_IJlSC_lEEESI_SJ_NS4_8TiledMMAINS4_8MMA_AtomIJNS4_10MMA_TraitsINS4_19SM100_MMA_F8F6F4_SSEJSI_SI_fSF_SG_NS4_17integral_constantINS4_4UMMA5MajorELSQ_0EEESR_NSO_INSP_7ScaleInELSS_0EEEST_EEEEEENS4_6LayoutINS5_IJSC_SC_SC_EEENS5_IJNSA_ILi0EEESY_SY_EEEEENS5_IJNS4_10UnderscoreES11_S11_EEEEENS4_13SM90_TMA_LOADENS4_14ComposedLayoutINS4_7SwizzleILi2ELi4ELi3EEENS4_18smem_ptr_flag_bitsILi8EEENSW_INS5_IJNSA_ILi8EEESF_EEENS5_IJSF_SC_EEEEEEEvNS4_8identityENS4_23SM90_TMA_LOAD_MULTICASTES1E_vS1F_EENS_8epilogue10collective18CollectiveEpilogueINS1I_23Sm100TmaWarpSpecializedILi1ELi1ELi40ELb0ELb0EEEJSH_NS5_IJNSW_ISF_SC_EENSW_ISG_SC_EEEEESI_SJ_SI_SJ_NS1I_6fusion15FusionCallbacksIS1M_NS1Q_17LinearCombinationISI_fSI_fLNS_15FloatRoundStyleE2EEESH_S1P_JEEENS4_5SM1004TMEM4LOAD25SM100_TMEM_LOAD_16dp32b8xES14_NS15_INS16_ILi0ELi4ELi3EEES19_NSW_INS5_IJS1A_NSA_ILi16EEEEEENS5_IJS21_SC_EEEEEEENS4_39AutoVectorizingCopyWithAssumedAlignmentILi128EEENS4_14SM90_TMA_STOREES25_S27_S27_EEEvvEEEEvNT_6ParamsE --------------------------
	.section	.nv.constant0._ZN7cutlass13device_kernelINS_4gemm6kernel13GemmUniversalIN4cute5tupleIJiiiiEEENS1_10collective13CollectiveMmaINS1_35MainloopSm100TmaUmmaWarpSpecializedILi24ELi2ELi4ENS5_IJNS4_1CILi2EEENSA_ILi1EEESC_EEEEENS5_IJNSA_ILi64EEENSA_ILi80EEESF_EEENS_12float_e4m3_tENS5_IJlSC_lEEESI_SJ_NS4_8TiledMMAINS4_8MMA_AtomIJNS4_10MMA_TraitsINS4_19SM100_MMA_F8F6F4_SSEJSI_SI_fSF_SG_NS4_17integral_constantINS4_4UMMA5MajorELSQ_0EEESR_NSO_INSP_7ScaleInELSS_0EEEST_EEEEEENS4_6LayoutINS5_IJSC_SC_SC_EEENS5_IJNSA_ILi0EEESY_SY_EEEEENS5_IJNS4_10UnderscoreES11_S11_EEEEENS4_13SM90_TMA_LOADENS4_14ComposedLayoutINS4_7SwizzleILi2ELi4ELi3EEENS4_18smem_ptr_flag_bitsILi8EEENSW_INS5_IJNSA_ILi8EEESF_EEENS5_IJSF_SC_EEEEEEEvNS4_8identityENS4_23SM90_TMA_LOAD_MULTICASTES1E_vS1F_EENS_8epilogue10collective18CollectiveEpilogueINS1I_23Sm100TmaWarpSpecializedILi1ELi1ELi40ELb0ELb0EEEJSH_NS5_IJNSW_ISF_SC_EENSW_ISG_SC_EEEEESI_SJ_SI_SJ_NS1I_6fusion15FusionCallbacksIS1M_NS1Q_17LinearCombinationISI_fSI_fLNS_15FloatRoundStyleE2EEESH_S1P_JEEENS4_5SM1004TMEM4LOAD25SM100_TMEM_LOAD_16dp32b8xES14_NS15_INS16_ILi0ELi4ELi3EEES19_NSW_INS5_IJS1A_NSA_ILi16EEEEEENS5_IJS21_SC_EEEEEEENS4_39AutoVectorizingCopyWithAssumedAlignmentILi128EEENS4_14SM90_TMA_STOREES25_S27_S27_EEEvvEEEEvNT_6ParamsE,"a",@progbits
	.sectionflags	@""
	.align	4
.nv.constant0._ZN7cutlass13device_kernelINS_4gemm6kernel13GemmUniversalIN4cute5tupleIJiiiiEEENS1_10collective13CollectiveMmaINS1_35MainloopSm100TmaUmmaWarpSpecializedILi24ELi2ELi4ENS5_IJNS4_1CILi2EEENSA_ILi1EEESC_EEEEENS5_IJNSA_ILi64EEENSA_ILi80EEESF_EEENS_12float_e4m3_tENS5_IJlSC_lEEESI_SJ_NS4_8TiledMMAINS4_8MMA_AtomIJNS4_10MMA_TraitsINS4_19SM100_MMA_F8F6F4_SSEJSI_SI_fSF_SG_NS4_17integral_constantINS4_4UMMA5MajorELSQ_0EEESR_NSO_INSP_7ScaleInELSS_0EEEST_EEEEEENS4_6LayoutINS5_IJSC_SC_SC_EEENS5_IJNSA_ILi0EEESY_SY_EEEEENS5_IJNS4_10UnderscoreES11_S11_EEEEENS4_13SM90_TMA_LOADENS4_14ComposedLayoutINS4_7SwizzleILi2ELi4ELi3EEENS4_18smem_ptr_flag_bitsILi8EEENSW_INS5_IJNSA_ILi8EEESF_EEENS5_IJSF_SC_EEEEEEEvNS4_8identityENS4_23SM90_TMA_LOAD_MULTICASTES1E_vS1F_EENS_8epilogue10collective18CollectiveEpilogueINS1I_23Sm100TmaWarpSpecializedILi1ELi1ELi40ELb0ELb0EEEJSH_NS5_IJNSW_ISF_SC_EENSW_ISG_SC_EEEEESI_SJ_SI_SJ_NS1I_6fusion15FusionCallbacksIS1M_NS1Q_17LinearCombinationISI_fSI_fLNS_15FloatRoundStyleE2EEESH_S1P_JEEENS4_5SM1004TMEM4LOAD25SM100_TMEM_LOAD_16dp32b8xES14_NS15_INS16_ILi0ELi4ELi3EEES19_NSW_INS5_IJS1A_NSA_ILi16EEEEEENS5_IJS21_SC_EEEEEEENS4_39AutoVectorizingCopyWithAssumedAlignmentILi128EEENS4_14SM90_TMA_STOREES25_S27_S27_EEEvvEEEEvNT_6ParamsE:
	.zero		2944


//--------------------- SYMBOLS --------------------------

	.type		.nv.reservedSmem.offset0,@object
	.size		.nv.reservedSmem.offset0,0x4
	.type		.nv.reservedSmem.cap,@object
	.size		.nv.reservedSmem.cap,0x4
	.type		__assertfail,@function
